//
// Generated by NVIDIA NVVM Compiler
//
// Compiler Build ID: CL-36424714
// Cuda compilation tools, release 13.0, V13.0.88
// Based on NVVM 20.0.0
//

.version 9.0
.target sm_100
.address_size 64

	// .globl	_Z10softmax_v0ILi8ELi1024EEvPfS0_
// _ZZ10softmax_v0ILi8ELi1024EEvPfS0_E3tmp has been demoted
// _ZZ18softmax_v1_no_bankILi8ELi1024EEvPfS0_E3tmp has been demoted

.visible .entry _Z10softmax_v0ILi8ELi1024EEvPfS0_(
	.param .u64 .ptr .align 1 _Z10softmax_v0ILi8ELi1024EEvPfS0__param_0,
	.param .u64 .ptr .align 1 _Z10softmax_v0ILi8ELi1024EEvPfS0__param_1
)
{
	.reg .pred 	%p<11>;
	.reg .b32 	%r<100>;
	.reg .b32 	%f<599>;
	.reg .b64 	%rd<11>;
	// demoted variable
	.shared .align 4 .b8 _ZZ10softmax_v0ILi8ELi1024EEvPfS0_E3tmp[32768];
	ld.param.u64 	%rd1, [_Z10softmax_v0ILi8ELi1024EEvPfS0__param_0];
	ld.param.u64 	%rd2, [_Z10softmax_v0ILi8ELi1024EEvPfS0__param_1];
	cvta.to.global.u64 	%rd3, %rd1;
	mov.u32 	%r1, %tid.x;
	mov.u32 	%r2, %tid.y;
	mov.u32 	%r3, %ctaid.x;
	mov.u32 	%r4, %ntid.y;
	mul.lo.s32 	%r5, %r4, %r3;
	shl.b32 	%r6, %r5, 10;
	cvt.u64.u32 	%rd4, %r6;
	shl.b32 	%r7, %r2, 12;
	mov.u32 	%r8, _ZZ10softmax_v0ILi8ELi1024EEvPfS0_E3tmp;
	add.s32 	%r9, %r8, %r7;
	shl.b32 	%r10, %r1, 2;
	shl.b32 	%r11, %r2, 10;
	add.s32 	%r12, %r11, %r10;
	shl.b32 	%r13, %r1, 4;
	add.s32 	%r14, %r9, %r13;
	cvt.u64.u32 	%rd5, %r12;
	add.s64 	%rd6, %rd5, %rd4;
	shl.b64 	%rd7, %rd6, 2;
	add.s64 	%rd8, %rd3, %rd7;
	ld.global.v4.f32 	{%f1, %f2, %f3, %f4}, [%rd8];
	st.shared.v4.f32 	[%r14], {%f1, %f2, %f3, %f4};
	max.f32 	%f5, %f1, 0fC61C4000;
	max.f32 	%f6, %f5, %f2;
	max.f32 	%f7, %f6, %f3;
	max.f32 	%f8, %f7, %f4;
	ld.global.v4.f32 	{%f9, %f10, %f11, %f12}, [%rd8+512];
	st.shared.v4.f32 	[%r14+512], {%f9, %f10, %f11, %f12};
	max.f32 	%f13, %f8, %f9;
	max.f32 	%f14, %f13, %f10;
	max.f32 	%f15, %f14, %f11;
	max.f32 	%f16, %f15, %f12;
	ld.global.v4.f32 	{%f17, %f18, %f19, %f20}, [%rd8+1024];
	st.shared.v4.f32 	[%r14+1024], {%f17, %f18, %f19, %f20};
	max.f32 	%f21, %f16, %f17;
	max.f32 	%f22, %f21, %f18;
	max.f32 	%f23, %f22, %f19;
	max.f32 	%f24, %f23, %f20;
	ld.global.v4.f32 	{%f25, %f26, %f27, %f28}, [%rd8+1536];
	st.shared.v4.f32 	[%r14+1536], {%f25, %f26, %f27, %f28};
	max.f32 	%f29, %f24, %f25;
	max.f32 	%f30, %f29, %f26;
	max.f32 	%f31, %f30, %f27;
	max.f32 	%f32, %f31, %f28;
	ld.global.v4.f32 	{%f33, %f34, %f35, %f36}, [%rd8+2048];
	st.shared.v4.f32 	[%r14+2048], {%f33, %f34, %f35, %f36};
	max.f32 	%f37, %f32, %f33;
	max.f32 	%f38, %f37, %f34;
	max.f32 	%f39, %f38, %f35;
	max.f32 	%f40, %f39, %f36;
	ld.global.v4.f32 	{%f41, %f42, %f43, %f44}, [%rd8+2560];
	st.shared.v4.f32 	[%r14+2560], {%f41, %f42, %f43, %f44};
	max.f32 	%f45, %f40, %f41;
	max.f32 	%f46, %f45, %f42;
	max.f32 	%f47, %f46, %f43;
	max.f32 	%f48, %f47, %f44;
	ld.global.v4.f32 	{%f49, %f50, %f51, %f52}, [%rd8+3072];
	st.shared.v4.f32 	[%r14+3072], {%f49, %f50, %f51, %f52};
	max.f32 	%f53, %f48, %f49;
	max.f32 	%f54, %f53, %f50;
	max.f32 	%f55, %f54, %f51;
	max.f32 	%f56, %f55, %f52;
	ld.global.v4.f32 	{%f57, %f58, %f59, %f60}, [%rd8+3584];
	st.shared.v4.f32 	[%r14+3584], {%f57, %f58, %f59, %f60};
	max.f32 	%f61, %f56, %f57;
	max.f32 	%f62, %f61, %f58;
	max.f32 	%f63, %f62, %f59;
	max.f32 	%f64, %f63, %f60;
	bar.sync 	0;
	mov.b32 	%r15, %f64;
	shfl.sync.bfly.b32	%r16|%p1, %r15, 16, 31, -1;
	mov.b32 	%f65, %r16;
	max.f32 	%f66, %f64, %f65;
	mov.b32 	%r17, %f66;
	shfl.sync.bfly.b32	%r18|%p2, %r17, 8, 31, -1;
	mov.b32 	%f67, %r18;
	max.f32 	%f68, %f66, %f67;
	mov.b32 	%r19, %f68;
	shfl.sync.bfly.b32	%r20|%p3, %r19, 4, 31, -1;
	mov.b32 	%f69, %r20;
	max.f32 	%f70, %f68, %f69;
	mov.b32 	%r21, %f70;
	shfl.sync.bfly.b32	%r22|%p4, %r21, 2, 31, -1;
	mov.b32 	%f71, %r22;
	max.f32 	%f72, %f70, %f71;
	mov.b32 	%r23, %f72;
	shfl.sync.bfly.b32	%r24|%p5, %r23, 1, 31, -1;
	mov.b32 	%f73, %r24;
	max.f32 	%f74, %f72, %f73;
	mad.lo.s32 	%r25, %r1, -12, %r14;
	ld.shared.f32 	%f75, [%r25];
	sub.f32 	%f76, %f75, %f74;
	fma.rn.f32 	%f77, %f76, 0f3BBB989D, 0f3F000000;
	cvt.sat.f32.f32 	%f78, %f77;
	mov.f32 	%f79, 0f4B400001;
	mov.f32 	%f80, 0f437C0000;
	fma.rm.f32 	%f81, %f78, %f80, %f79;
	add.f32 	%f82, %f81, 0fCB40007F;
	neg.f32 	%f83, %f82;
	fma.rn.f32 	%f84, %f76, 0f3FB8AA3B, %f83;
	fma.rn.f32 	%f85, %f76, 0f32A57060, %f84;
	mov.b32 	%r26, %f81;
	shl.b32 	%r27, %r26, 23;
	mov.b32 	%f86, %r27;
	ex2.approx.ftz.f32 	%f87, %f85;
	mul.f32 	%f88, %f87, %f86;
	add.f32 	%f89, %f88, 0f00000000;
	st.shared.f32 	[%r25], %f88;
	ld.shared.f32 	%f90, [%r25+128];
	sub.f32 	%f91, %f90, %f74;
	fma.rn.f32 	%f92, %f91, 0f3BBB989D, 0f3F000000;
	cvt.sat.f32.f32 	%f93, %f92;
	fma.rm.f32 	%f94, %f93, %f80, %f79;
	add.f32 	%f95, %f94, 0fCB40007F;
	neg.f32 	%f96, %f95;
	fma.rn.f32 	%f97, %f91, 0f3FB8AA3B, %f96;
	fma.rn.f32 	%f98, %f91, 0f32A57060, %f97;
	mov.b32 	%r28, %f94;
	shl.b32 	%r29, %r28, 23;
	mov.b32 	%f99, %r29;
	ex2.approx.ftz.f32 	%f100, %f98;
	mul.f32 	%f101, %f100, %f99;
	add.f32 	%f102, %f89, %f101;
	st.shared.f32 	[%r25+128], %f101;
	ld.shared.f32 	%f103, [%r25+256];
	sub.f32 	%f104, %f103, %f74;
	fma.rn.f32 	%f105, %f104, 0f3BBB989D, 0f3F000000;
	cvt.sat.f32.f32 	%f106, %f105;
	fma.rm.f32 	%f107, %f106, %f80, %f79;
	add.f32 	%f108, %f107, 0fCB40007F;
	neg.f32 	%f109, %f108;
	fma.rn.f32 	%f110, %f104, 0f3FB8AA3B, %f109;
	fma.rn.f32 	%f111, %f104, 0f32A57060, %f110;
	mov.b32 	%r30, %f107;
	shl.b32 	%r31, %r30, 23;
	mov.b32 	%f112, %r31;
	ex2.approx.ftz.f32 	%f113, %f111;
	mul.f32 	%f114, %f113, %f112;
	add.f32 	%f115, %f102, %f114;
	st.shared.f32 	[%r25+256], %f114;
	ld.shared.f32 	%f116, [%r25+384];
	sub.f32 	%f117, %f116, %f74;
	fma.rn.f32 	%f118, %f117, 0f3BBB989D, 0f3F000000;
	cvt.sat.f32.f32 	%f119, %f118;
	fma.rm.f32 	%f120, %f119, %f80, %f79;
	add.f32 	%f121, %f120, 0fCB40007F;
	neg.f32 	%f122, %f121;
	fma.rn.f32 	%f123, %f117, 0f3FB8AA3B, %f122;
	fma.rn.f32 	%f124, %f117, 0f32A57060, %f123;
	mov.b32 	%r32, %f120;
	shl.b32 	%r33, %r32, 23;
	mov.b32 	%f125, %r33;
	ex2.approx.ftz.f32 	%f126, %f124;
	mul.f32 	%f127, %f126, %f125;
	add.f32 	%f128, %f115, %f127;
	st.shared.f32 	[%r25+384], %f127;
	ld.shared.f32 	%f129, [%r25+512];
	sub.f32 	%f130, %f129, %f74;
	fma.rn.f32 	%f131, %f130, 0f3BBB989D, 0f3F000000;
	cvt.sat.f32.f32 	%f132, %f131;
	fma.rm.f32 	%f133, %f132, %f80, %f79;
	add.f32 	%f134, %f133, 0fCB40007F;
	neg.f32 	%f135, %f134;
	fma.rn.f32 	%f136, %f130, 0f3FB8AA3B, %f135;
	fma.rn.f32 	%f137, %f130, 0f32A57060, %f136;
	mov.b32 	%r34, %f133;
	shl.b32 	%r35, %r34, 23;
	mov.b32 	%f138, %r35;
	ex2.approx.ftz.f32 	%f139, %f137;
	mul.f32 	%f140, %f139, %f138;
	add.f32 	%f141, %f128, %f140;
	st.shared.f32 	[%r25+512], %f140;
	ld.shared.f32 	%f142, [%r25+640];
	sub.f32 	%f143, %f142, %f74;
	fma.rn.f32 	%f144, %f143, 0f3BBB989D, 0f3F000000;
	cvt.sat.f32.f32 	%f145, %f144;
	fma.rm.f32 	%f146, %f145, %f80, %f79;
	add.f32 	%f147, %f146, 0fCB40007F;
	neg.f32 	%f148, %f147;
	fma.rn.f32 	%f149, %f143, 0f3FB8AA3B, %f148;
	fma.rn.f32 	%f150, %f143, 0f32A57060, %f149;
	mov.b32 	%r36, %f146;
	shl.b32 	%r37, %r36, 23;
	mov.b32 	%f151, %r37;
	ex2.approx.ftz.f32 	%f152, %f150;
	mul.f32 	%f153, %f152, %f151;
	add.f32 	%f154, %f141, %f153;
	st.shared.f32 	[%r25+640], %f153;
	ld.shared.f32 	%f155, [%r25+768];
	sub.f32 	%f156, %f155, %f74;
	fma.rn.f32 	%f157, %f156, 0f3BBB989D, 0f3F000000;
	cvt.sat.f32.f32 	%f158, %f157;
	fma.rm.f32 	%f159, %f158, %f80, %f79;
	add.f32 	%f160, %f159, 0fCB40007F;
	neg.f32 	%f161, %f160;
	fma.rn.f32 	%f162, %f156, 0f3FB8AA3B, %f161;
	fma.rn.f32 	%f163, %f156, 0f32A57060, %f162;
	mov.b32 	%r38, %f159;
	shl.b32 	%r39, %r38, 23;
	mov.b32 	%f164, %r39;
	ex2.approx.ftz.f32 	%f165, %f163;
	mul.f32 	%f166, %f165, %f164;
	add.f32 	%f167, %f154, %f166;
	st.shared.f32 	[%r25+768], %f166;
	ld.shared.f32 	%f168, [%r25+896];
	sub.f32 	%f169, %f168, %f74;
	fma.rn.f32 	%f170, %f169, 0f3BBB989D, 0f3F000000;
	cvt.sat.f32.f32 	%f171, %f170;
	fma.rm.f32 	%f172, %f171, %f80, %f79;
	add.f32 	%f173, %f172, 0fCB40007F;
	neg.f32 	%f174, %f173;
	fma.rn.f32 	%f175, %f169, 0f3FB8AA3B, %f174;
	fma.rn.f32 	%f176, %f169, 0f32A57060, %f175;
	mov.b32 	%r40, %f172;
	shl.b32 	%r41, %r40, 23;
	mov.b32 	%f177, %r41;
	ex2.approx.ftz.f32 	%f178, %f176;
	mul.f32 	%f179, %f178, %f177;
	add.f32 	%f180, %f167, %f179;
	st.shared.f32 	[%r25+896], %f179;
	ld.shared.f32 	%f181, [%r25+1024];
	sub.f32 	%f182, %f181, %f74;
	fma.rn.f32 	%f183, %f182, 0f3BBB989D, 0f3F000000;
	cvt.sat.f32.f32 	%f184, %f183;
	fma.rm.f32 	%f185, %f184, %f80, %f79;
	add.f32 	%f186, %f185, 0fCB40007F;
	neg.f32 	%f187, %f186;
	fma.rn.f32 	%f188, %f182, 0f3FB8AA3B, %f187;
	fma.rn.f32 	%f189, %f182, 0f32A57060, %f188;
	mov.b32 	%r42, %f185;
	shl.b32 	%r43, %r42, 23;
	mov.b32 	%f190, %r43;
	ex2.approx.ftz.f32 	%f191, %f189;
	mul.f32 	%f192, %f191, %f190;
	add.f32 	%f193, %f180, %f192;
	st.shared.f32 	[%r25+1024], %f192;
	ld.shared.f32 	%f194, [%r25+1152];
	sub.f32 	%f195, %f194, %f74;
	fma.rn.f32 	%f196, %f195, 0f3BBB989D, 0f3F000000;
	cvt.sat.f32.f32 	%f197, %f196;
	fma.rm.f32 	%f198, %f197, %f80, %f79;
	add.f32 	%f199, %f198, 0fCB40007F;
	neg.f32 	%f200, %f199;
	fma.rn.f32 	%f201, %f195, 0f3FB8AA3B, %f200;
	fma.rn.f32 	%f202, %f195, 0f32A57060, %f201;
	mov.b32 	%r44, %f198;
	shl.b32 	%r45, %r44, 23;
	mov.b32 	%f203, %r45;
	ex2.approx.ftz.f32 	%f204, %f202;
	mul.f32 	%f205, %f204, %f203;
	add.f32 	%f206, %f193, %f205;
	st.shared.f32 	[%r25+1152], %f205;
	ld.shared.f32 	%f207, [%r25+1280];
	sub.f32 	%f208, %f207, %f74;
	fma.rn.f32 	%f209, %f208, 0f3BBB989D, 0f3F000000;
	cvt.sat.f32.f32 	%f210, %f209;
	fma.rm.f32 	%f211, %f210, %f80, %f79;
	add.f32 	%f212, %f211, 0fCB40007F;
	neg.f32 	%f213, %f212;
	fma.rn.f32 	%f214, %f208, 0f3FB8AA3B, %f213;
	fma.rn.f32 	%f215, %f208, 0f32A57060, %f214;
	mov.b32 	%r46, %f211;
	shl.b32 	%r47, %r46, 23;
	mov.b32 	%f216, %r47;
	ex2.approx.ftz.f32 	%f217, %f215;
	mul.f32 	%f218, %f217, %f216;
	add.f32 	%f219, %f206, %f218;
	st.shared.f32 	[%r25+1280], %f218;
	ld.shared.f32 	%f220, [%r25+1408];
	sub.f32 	%f221, %f220, %f74;
	fma.rn.f32 	%f222, %f221, 0f3BBB989D, 0f3F000000;
	cvt.sat.f32.f32 	%f223, %f222;
	fma.rm.f32 	%f224, %f223, %f80, %f79;
	add.f32 	%f225, %f224, 0fCB40007F;
	neg.f32 	%f226, %f225;
	fma.rn.f32 	%f227, %f221, 0f3FB8AA3B, %f226;
	fma.rn.f32 	%f228, %f221, 0f32A57060, %f227;
	mov.b32 	%r48, %f224;
	shl.b32 	%r49, %r48, 23;
	mov.b32 	%f229, %r49;
	ex2.approx.ftz.f32 	%f230, %f228;
	mul.f32 	%f231, %f230, %f229;
	add.f32 	%f232, %f219, %f231;
	st.shared.f32 	[%r25+1408], %f231;
	ld.shared.f32 	%f233, [%r25+1536];
	sub.f32 	%f234, %f233, %f74;
	fma.rn.f32 	%f235, %f234, 0f3BBB989D, 0f3F000000;
	cvt.sat.f32.f32 	%f236, %f235;
	fma.rm.f32 	%f237, %f236, %f80, %f79;
	add.f32 	%f238, %f237, 0fCB40007F;
	neg.f32 	%f239, %f238;
	fma.rn.f32 	%f240, %f234, 0f3FB8AA3B, %f239;
	fma.rn.f32 	%f241, %f234, 0f32A57060, %f240;
	mov.b32 	%r50, %f237;
	shl.b32 	%r51, %r50, 23;
	mov.b32 	%f242, %r51;
	ex2.approx.ftz.f32 	%f243, %f241;
	mul.f32 	%f244, %f243, %f242;
	add.f32 	%f245, %f232, %f244;
	st.shared.f32 	[%r25+1536], %f244;
	ld.shared.f32 	%f246, [%r25+1664];
	sub.f32 	%f247, %f246, %f74;
	fma.rn.f32 	%f248, %f247, 0f3BBB989D, 0f3F000000;
	cvt.sat.f32.f32 	%f249, %f248;
	fma.rm.f32 	%f250, %f249, %f80, %f79;
	add.f32 	%f251, %f250, 0fCB40007F;
	neg.f32 	%f252, %f251;
	fma.rn.f32 	%f253, %f247, 0f3FB8AA3B, %f252;
	fma.rn.f32 	%f254, %f247, 0f32A57060, %f253;
	mov.b32 	%r52, %f250;
	shl.b32 	%r53, %r52, 23;
	mov.b32 	%f255, %r53;
	ex2.approx.ftz.f32 	%f256, %f254;
	mul.f32 	%f257, %f256, %f255;
	add.f32 	%f258, %f245, %f257;
	st.shared.f32 	[%r25+1664], %f257;
	ld.shared.f32 	%f259, [%r25+1792];
	sub.f32 	%f260, %f259, %f74;
	fma.rn.f32 	%f261, %f260, 0f3BBB989D, 0f3F000000;
	cvt.sat.f32.f32 	%f262, %f261;
	fma.rm.f32 	%f263, %f262, %f80, %f79;
	add.f32 	%f264, %f263, 0fCB40007F;
	neg.f32 	%f265, %f264;
	fma.rn.f32 	%f266, %f260, 0f3FB8AA3B, %f265;
	fma.rn.f32 	%f267, %f260, 0f32A57060, %f266;
	mov.b32 	%r54, %f263;
	shl.b32 	%r55, %r54, 23;
	mov.b32 	%f268, %r55;
	ex2.approx.ftz.f32 	%f269, %f267;
	mul.f32 	%f270, %f269, %f268;
	add.f32 	%f271, %f258, %f270;
	st.shared.f32 	[%r25+1792], %f270;
	ld.shared.f32 	%f272, [%r25+1920];
	sub.f32 	%f273, %f272, %f74;
	fma.rn.f32 	%f274, %f273, 0f3BBB989D, 0f3F000000;
	cvt.sat.f32.f32 	%f275, %f274;
	fma.rm.f32 	%f276, %f275, %f80, %f79;
	add.f32 	%f277, %f276, 0fCB40007F;
	neg.f32 	%f278, %f277;
	fma.rn.f32 	%f279, %f273, 0f3FB8AA3B, %f278;
	fma.rn.f32 	%f280, %f273, 0f32A57060, %f279;
	mov.b32 	%r56, %f276;
	shl.b32 	%r57, %r56, 23;
	mov.b32 	%f281, %r57;
	ex2.approx.ftz.f32 	%f282, %f280;
	mul.f32 	%f283, %f282, %f281;
	add.f32 	%f284, %f271, %f283;
	st.shared.f32 	[%r25+1920], %f283;
	ld.shared.f32 	%f285, [%r25+2048];
	sub.f32 	%f286, %f285, %f74;
	fma.rn.f32 	%f287, %f286, 0f3BBB989D, 0f3F000000;
	cvt.sat.f32.f32 	%f288, %f287;
	fma.rm.f32 	%f289, %f288, %f80, %f79;
	add.f32 	%f290, %f289, 0fCB40007F;
	neg.f32 	%f291, %f290;
	fma.rn.f32 	%f292, %f286, 0f3FB8AA3B, %f291;
	fma.rn.f32 	%f293, %f286, 0f32A57060, %f292;
	mov.b32 	%r58, %f289;
	shl.b32 	%r59, %r58, 23;
	mov.b32 	%f294, %r59;
	ex2.approx.ftz.f32 	%f295, %f293;
	mul.f32 	%f296, %f295, %f294;
	add.f32 	%f297, %f284, %f296;
	st.shared.f32 	[%r25+2048], %f296;
	ld.shared.f32 	%f298, [%r25+2176];
	sub.f32 	%f299, %f298, %f74;
	fma.rn.f32 	%f300, %f299, 0f3BBB989D, 0f3F000000;
	cvt.sat.f32.f32 	%f301, %f300;
	fma.rm.f32 	%f302, %f301, %f80, %f79;
	add.f32 	%f303, %f302, 0fCB40007F;
	neg.f32 	%f304, %f303;
	fma.rn.f32 	%f305, %f299, 0f3FB8AA3B, %f304;
	fma.rn.f32 	%f306, %f299, 0f32A57060, %f305;
	mov.b32 	%r60, %f302;
	shl.b32 	%r61, %r60, 23;
	mov.b32 	%f307, %r61;
	ex2.approx.ftz.f32 	%f308, %f306;
	mul.f32 	%f309, %f308, %f307;
	add.f32 	%f310, %f297, %f309;
	st.shared.f32 	[%r25+2176], %f309;
	ld.shared.f32 	%f311, [%r25+2304];
	sub.f32 	%f312, %f311, %f74;
	fma.rn.f32 	%f313, %f312, 0f3BBB989D, 0f3F000000;
	cvt.sat.f32.f32 	%f314, %f313;
	fma.rm.f32 	%f315, %f314, %f80, %f79;
	add.f32 	%f316, %f315, 0fCB40007F;
	neg.f32 	%f317, %f316;
	fma.rn.f32 	%f318, %f312, 0f3FB8AA3B, %f317;
	fma.rn.f32 	%f319, %f312, 0f32A57060, %f318;
	mov.b32 	%r62, %f315;
	shl.b32 	%r63, %r62, 23;
	mov.b32 	%f320, %r63;
	ex2.approx.ftz.f32 	%f321, %f319;
	mul.f32 	%f322, %f321, %f320;
	add.f32 	%f323, %f310, %f322;
	st.shared.f32 	[%r25+2304], %f322;
	ld.shared.f32 	%f324, [%r25+2432];
	sub.f32 	%f325, %f324, %f74;
	fma.rn.f32 	%f326, %f325, 0f3BBB989D, 0f3F000000;
	cvt.sat.f32.f32 	%f327, %f326;
	fma.rm.f32 	%f328, %f327, %f80, %f79;
	add.f32 	%f329, %f328, 0fCB40007F;
	neg.f32 	%f330, %f329;
	fma.rn.f32 	%f331, %f325, 0f3FB8AA3B, %f330;
	fma.rn.f32 	%f332, %f325, 0f32A57060, %f331;
	mov.b32 	%r64, %f328;
	shl.b32 	%r65, %r64, 23;
	mov.b32 	%f333, %r65;
	ex2.approx.ftz.f32 	%f334, %f332;
	mul.f32 	%f335, %f334, %f333;
	add.f32 	%f336, %f323, %f335;
	st.shared.f32 	[%r25+2432], %f335;
	ld.shared.f32 	%f337, [%r25+2560];
	sub.f32 	%f338, %f337, %f74;
	fma.rn.f32 	%f339, %f338, 0f3BBB989D, 0f3F000000;
	cvt.sat.f32.f32 	%f340, %f339;
	fma.rm.f32 	%f341, %f340, %f80, %f79;
	add.f32 	%f342, %f341, 0fCB40007F;
	neg.f32 	%f343, %f342;
	fma.rn.f32 	%f344, %f338, 0f3FB8AA3B, %f343;
	fma.rn.f32 	%f345, %f338, 0f32A57060, %f344;
	mov.b32 	%r66, %f341;
	shl.b32 	%r67, %r66, 23;
	mov.b32 	%f346, %r67;
	ex2.approx.ftz.f32 	%f347, %f345;
	mul.f32 	%f348, %f347, %f346;
	add.f32 	%f349, %f336, %f348;
	st.shared.f32 	[%r25+2560], %f348;
	ld.shared.f32 	%f350, [%r25+2688];
	sub.f32 	%f351, %f350, %f74;
	fma.rn.f32 	%f352, %f351, 0f3BBB989D, 0f3F000000;
	cvt.sat.f32.f32 	%f353, %f352;
	fma.rm.f32 	%f354, %f353, %f80, %f79;
	add.f32 	%f355, %f354, 0fCB40007F;
	neg.f32 	%f356, %f355;
	fma.rn.f32 	%f357, %f351, 0f3FB8AA3B, %f356;
	fma.rn.f32 	%f358, %f351, 0f32A57060, %f357;
	mov.b32 	%r68, %f354;
	shl.b32 	%r69, %r68, 23;
	mov.b32 	%f359, %r69;
	ex2.approx.ftz.f32 	%f360, %f358;
	mul.f32 	%f361, %f360, %f359;
	add.f32 	%f362, %f349, %f361;
	st.shared.f32 	[%r25+2688], %f361;
	ld.shared.f32 	%f363, [%r25+2816];
	sub.f32 	%f364, %f363, %f74;
	fma.rn.f32 	%f365, %f364, 0f3BBB989D, 0f3F000000;
	cvt.sat.f32.f32 	%f366, %f365;
	fma.rm.f32 	%f367, %f366, %f80, %f79;
	add.f32 	%f368, %f367, 0fCB40007F;
	neg.f32 	%f369, %f368;
	fma.rn.f32 	%f370, %f364, 0f3FB8AA3B, %f369;
	fma.rn.f32 	%f371, %f364, 0f32A57060, %f370;
	mov.b32 	%r70, %f367;
	shl.b32 	%r71, %r70, 23;
	mov.b32 	%f372, %r71;
	ex2.approx.ftz.f32 	%f373, %f371;
	mul.f32 	%f374, %f373, %f372;
	add.f32 	%f375, %f362, %f374;
	st.shared.f32 	[%r25+2816], %f374;
	ld.shared.f32 	%f376, [%r25+2944];
	sub.f32 	%f377, %f376, %f74;
	fma.rn.f32 	%f378, %f377, 0f3BBB989D, 0f3F000000;
	cvt.sat.f32.f32 	%f379, %f378;
	fma.rm.f32 	%f380, %f379, %f80, %f79;
	add.f32 	%f381, %f380, 0fCB40007F;
	neg.f32 	%f382, %f381;
	fma.rn.f32 	%f383, %f377, 0f3FB8AA3B, %f382;
	fma.rn.f32 	%f384, %f377, 0f32A57060, %f383;
	mov.b32 	%r72, %f380;
	shl.b32 	%r73, %r72, 23;
	mov.b32 	%f385, %r73;
	ex2.approx.ftz.f32 	%f386, %f384;
	mul.f32 	%f387, %f386, %f385;
	add.f32 	%f388, %f375, %f387;
	st.shared.f32 	[%r25+2944], %f387;
	ld.shared.f32 	%f389, [%r25+3072];
	sub.f32 	%f390, %f389, %f74;
	fma.rn.f32 	%f391, %f390, 0f3BBB989D, 0f3F000000;
	cvt.sat.f32.f32 	%f392, %f391;
	fma.rm.f32 	%f393, %f392, %f80, %f79;
	add.f32 	%f394, %f393, 0fCB40007F;
	neg.f32 	%f395, %f394;
	fma.rn.f32 	%f396, %f390, 0f3FB8AA3B, %f395;
	fma.rn.f32 	%f397, %f390, 0f32A57060, %f396;
	mov.b32 	%r74, %f393;
	shl.b32 	%r75, %r74, 23;
	mov.b32 	%f398, %r75;
	ex2.approx.ftz.f32 	%f399, %f397;
	mul.f32 	%f400, %f399, %f398;
	add.f32 	%f401, %f388, %f400;
	st.shared.f32 	[%r25+3072], %f400;
	ld.shared.f32 	%f402, [%r25+3200];
	sub.f32 	%f403, %f402, %f74;
	fma.rn.f32 	%f404, %f403, 0f3BBB989D, 0f3F000000;
	cvt.sat.f32.f32 	%f405, %f404;
	fma.rm.f32 	%f406, %f405, %f80, %f79;
	add.f32 	%f407, %f406, 0fCB40007F;
	neg.f32 	%f408, %f407;
	fma.rn.f32 	%f409, %f403, 0f3FB8AA3B, %f408;
	fma.rn.f32 	%f410, %f403, 0f32A57060, %f409;
	mov.b32 	%r76, %f406;
	shl.b32 	%r77, %r76, 23;
	mov.b32 	%f411, %r77;
	ex2.approx.ftz.f32 	%f412, %f410;
	mul.f32 	%f413, %f412, %f411;
	add.f32 	%f414, %f401, %f413;
	st.shared.f32 	[%r25+3200], %f413;
	ld.shared.f32 	%f415, [%r25+3328];
	sub.f32 	%f416, %f415, %f74;
	fma.rn.f32 	%f417, %f416, 0f3BBB989D, 0f3F000000;
	cvt.sat.f32.f32 	%f418, %f417;
	fma.rm.f32 	%f419, %f418, %f80, %f79;
	add.f32 	%f420, %f419, 0fCB40007F;
	neg.f32 	%f421, %f420;
	fma.rn.f32 	%f422, %f416, 0f3FB8AA3B, %f421;
	fma.rn.f32 	%f423, %f416, 0f32A57060, %f422;
	mov.b32 	%r78, %f419;
	shl.b32 	%r79, %r78, 23;
	mov.b32 	%f424, %r79;
	ex2.approx.ftz.f32 	%f425, %f423;
	mul.f32 	%f426, %f425, %f424;
	add.f32 	%f427, %f414, %f426;
	st.shared.f32 	[%r25+3328], %f426;
	ld.shared.f32 	%f428, [%r25+3456];
	sub.f32 	%f429, %f428, %f74;
	fma.rn.f32 	%f430, %f429, 0f3BBB989D, 0f3F000000;
	cvt.sat.f32.f32 	%f431, %f430;
	fma.rm.f32 	%f432, %f431, %f80, %f79;
	add.f32 	%f433, %f432, 0fCB40007F;
	neg.f32 	%f434, %f433;
	fma.rn.f32 	%f435, %f429, 0f3FB8AA3B, %f434;
	fma.rn.f32 	%f436, %f429, 0f32A57060, %f435;
	mov.b32 	%r80, %f432;
	shl.b32 	%r81, %r80, 23;
	mov.b32 	%f437, %r81;
	ex2.approx.ftz.f32 	%f438, %f436;
	mul.f32 	%f439, %f438, %f437;
	add.f32 	%f440, %f427, %f439;
	st.shared.f32 	[%r25+3456], %f439;
	ld.shared.f32 	%f441, [%r25+3584];
	sub.f32 	%f442, %f441, %f74;
	fma.rn.f32 	%f443, %f442, 0f3BBB989D, 0f3F000000;
	cvt.sat.f32.f32 	%f444, %f443;
	fma.rm.f32 	%f445, %f444, %f80, %f79;
	add.f32 	%f446, %f445, 0fCB40007F;
	neg.f32 	%f447, %f446;
	fma.rn.f32 	%f448, %f442, 0f3FB8AA3B, %f447;
	fma.rn.f32 	%f449, %f442, 0f32A57060, %f448;
	mov.b32 	%r82, %f445;
	shl.b32 	%r83, %r82, 23;
	mov.b32 	%f450, %r83;
	ex2.approx.ftz.f32 	%f451, %f449;
	mul.f32 	%f452, %f451, %f450;
	add.f32 	%f453, %f440, %f452;
	st.shared.f32 	[%r25+3584], %f452;
	ld.shared.f32 	%f454, [%r25+3712];
	sub.f32 	%f455, %f454, %f74;
	fma.rn.f32 	%f456, %f455, 0f3BBB989D, 0f3F000000;
	cvt.sat.f32.f32 	%f457, %f456;
	fma.rm.f32 	%f458, %f457, %f80, %f79;
	add.f32 	%f459, %f458, 0fCB40007F;
	neg.f32 	%f460, %f459;
	fma.rn.f32 	%f461, %f455, 0f3FB8AA3B, %f460;
	fma.rn.f32 	%f462, %f455, 0f32A57060, %f461;
	mov.b32 	%r84, %f458;
	shl.b32 	%r85, %r84, 23;
	mov.b32 	%f463, %r85;
	ex2.approx.ftz.f32 	%f464, %f462;
	mul.f32 	%f465, %f464, %f463;
	add.f32 	%f466, %f453, %f465;
	st.shared.f32 	[%r25+3712], %f465;
	ld.shared.f32 	%f467, [%r25+3840];
	sub.f32 	%f468, %f467, %f74;
	fma.rn.f32 	%f469, %f468, 0f3BBB989D, 0f3F000000;
	cvt.sat.f32.f32 	%f470, %f469;
	fma.rm.f32 	%f471, %f470, %f80, %f79;
	add.f32 	%f472, %f471, 0fCB40007F;
	neg.f32 	%f473, %f472;
	fma.rn.f32 	%f474, %f468, 0f3FB8AA3B, %f473;
	fma.rn.f32 	%f475, %f468, 0f32A57060, %f474;
	mov.b32 	%r86, %f471;
	shl.b32 	%r87, %r86, 23;
	mov.b32 	%f476, %r87;
	ex2.approx.ftz.f32 	%f477, %f475;
	mul.f32 	%f478, %f477, %f476;
	add.f32 	%f479, %f466, %f478;
	st.shared.f32 	[%r25+3840], %f478;
	ld.shared.f32 	%f480, [%r25+3968];
	sub.f32 	%f481, %f480, %f74;
	fma.rn.f32 	%f482, %f481, 0f3BBB989D, 0f3F000000;
	cvt.sat.f32.f32 	%f483, %f482;
	fma.rm.f32 	%f484, %f483, %f80, %f79;
	add.f32 	%f485, %f484, 0fCB40007F;
	neg.f32 	%f486, %f485;
	fma.rn.f32 	%f487, %f481, 0f3FB8AA3B, %f486;
	fma.rn.f32 	%f488, %f481, 0f32A57060, %f487;
	mov.b32 	%r88, %f484;
	shl.b32 	%r89, %r88, 23;
	mov.b32 	%f489, %r89;
	ex2.approx.ftz.f32 	%f490, %f488;
	mul.f32 	%f491, %f490, %f489;
	add.f32 	%f492, %f479, %f491;
	st.shared.f32 	[%r25+3968], %f491;
	bar.sync 	0;
	mov.b32 	%r90, %f492;
	shfl.sync.bfly.b32	%r91|%p6, %r90, 16, 31, -1;
	mov.b32 	%f493, %r91;
	add.f32 	%f494, %f492, %f493;
	mov.b32 	%r92, %f494;
	shfl.sync.bfly.b32	%r93|%p7, %r92, 8, 31, -1;
	mov.b32 	%f495, %r93;
	add.f32 	%f496, %f494, %f495;
	mov.b32 	%r94, %f496;
	shfl.sync.bfly.b32	%r95|%p8, %r94, 4, 31, -1;
	mov.b32 	%f497, %r95;
	add.f32 	%f498, %f496, %f497;
	mov.b32 	%r96, %f498;
	shfl.sync.bfly.b32	%r97|%p9, %r96, 2, 31, -1;
	mov.b32 	%f499, %r97;
	add.f32 	%f500, %f498, %f499;
	mov.b32 	%r98, %f500;
	shfl.sync.bfly.b32	%r99|%p10, %r98, 1, 31, -1;
	mov.b32 	%f501, %r99;
	add.f32 	%f502, %f500, %f501;
	ld.shared.f32 	%f503, [%r25];
	div.rn.f32 	%f504, %f503, %f502;
	st.shared.f32 	[%r25], %f504;
	ld.shared.f32 	%f505, [%r25+128];
	div.rn.f32 	%f506, %f505, %f502;
	st.shared.f32 	[%r25+128], %f506;
	ld.shared.f32 	%f507, [%r25+256];
	div.rn.f32 	%f508, %f507, %f502;
	st.shared.f32 	[%r25+256], %f508;
	ld.shared.f32 	%f509, [%r25+384];
	div.rn.f32 	%f510, %f509, %f502;
	st.shared.f32 	[%r25+384], %f510;
	ld.shared.f32 	%f511, [%r25+512];
	div.rn.f32 	%f512, %f511, %f502;
	st.shared.f32 	[%r25+512], %f512;
	ld.shared.f32 	%f513, [%r25+640];
	div.rn.f32 	%f514, %f513, %f502;
	st.shared.f32 	[%r25+640], %f514;
	ld.shared.f32 	%f515, [%r25+768];
	div.rn.f32 	%f516, %f515, %f502;
	st.shared.f32 	[%r25+768], %f516;
	ld.shared.f32 	%f517, [%r25+896];
	div.rn.f32 	%f518, %f517, %f502;
	st.shared.f32 	[%r25+896], %f518;
	ld.shared.f32 	%f519, [%r25+1024];
	div.rn.f32 	%f520, %f519, %f502;
	st.shared.f32 	[%r25+1024], %f520;
	ld.shared.f32 	%f521, [%r25+1152];
	div.rn.f32 	%f522, %f521, %f502;
	st.shared.f32 	[%r25+1152], %f522;
	ld.shared.f32 	%f523, [%r25+1280];
	div.rn.f32 	%f524, %f523, %f502;
	st.shared.f32 	[%r25+1280], %f524;
	ld.shared.f32 	%f525, [%r25+1408];
	div.rn.f32 	%f526, %f525, %f502;
	st.shared.f32 	[%r25+1408], %f526;
	ld.shared.f32 	%f527, [%r25+1536];
	div.rn.f32 	%f528, %f527, %f502;
	st.shared.f32 	[%r25+1536], %f528;
	ld.shared.f32 	%f529, [%r25+1664];
	div.rn.f32 	%f530, %f529, %f502;
	st.shared.f32 	[%r25+1664], %f530;
	ld.shared.f32 	%f531, [%r25+1792];
	div.rn.f32 	%f532, %f531, %f502;
	st.shared.f32 	[%r25+1792], %f532;
	ld.shared.f32 	%f533, [%r25+1920];
	div.rn.f32 	%f534, %f533, %f502;
	st.shared.f32 	[%r25+1920], %f534;
	ld.shared.f32 	%f535, [%r25+2048];
	div.rn.f32 	%f536, %f535, %f502;
	st.shared.f32 	[%r25+2048], %f536;
	ld.shared.f32 	%f537, [%r25+2176];
	div.rn.f32 	%f538, %f537, %f502;
	st.shared.f32 	[%r25+2176], %f538;
	ld.shared.f32 	%f539, [%r25+2304];
	div.rn.f32 	%f540, %f539, %f502;
	st.shared.f32 	[%r25+2304], %f540;
	ld.shared.f32 	%f541, [%r25+2432];
	div.rn.f32 	%f542, %f541, %f502;
	st.shared.f32 	[%r25+2432], %f542;
	ld.shared.f32 	%f543, [%r25+2560];
	div.rn.f32 	%f544, %f543, %f502;
	st.shared.f32 	[%r25+2560], %f544;
	ld.shared.f32 	%f545, [%r25+2688];
	div.rn.f32 	%f546, %f545, %f502;
	st.shared.f32 	[%r25+2688], %f546;
	ld.shared.f32 	%f547, [%r25+2816];
	div.rn.f32 	%f548, %f547, %f502;
	st.shared.f32 	[%r25+2816], %f548;
	ld.shared.f32 	%f549, [%r25+2944];
	div.rn.f32 	%f550, %f549, %f502;
	st.shared.f32 	[%r25+2944], %f550;
	ld.shared.f32 	%f551, [%r25+3072];
	div.rn.f32 	%f552, %f551, %f502;
	st.shared.f32 	[%r25+3072], %f552;
	ld.shared.f32 	%f553, [%r25+3200];
	div.rn.f32 	%f554, %f553, %f502;
	st.shared.f32 	[%r25+3200], %f554;
	ld.shared.f32 	%f555, [%r25+3328];
	div.rn.f32 	%f556, %f555, %f502;
	st.shared.f32 	[%r25+3328], %f556;
	ld.shared.f32 	%f557, [%r25+3456];
	div.rn.f32 	%f558, %f557, %f502;
	st.shared.f32 	[%r25+3456], %f558;
	ld.shared.f32 	%f559, [%r25+3584];
	div.rn.f32 	%f560, %f559, %f502;
	st.shared.f32 	[%r25+3584], %f560;
	ld.shared.f32 	%f561, [%r25+3712];
	div.rn.f32 	%f562, %f561, %f502;
	st.shared.f32 	[%r25+3712], %f562;
	ld.shared.f32 	%f563, [%r25+3840];
	div.rn.f32 	%f564, %f563, %f502;
	st.shared.f32 	[%r25+3840], %f564;
	ld.shared.f32 	%f565, [%r25+3968];
	div.rn.f32 	%f566, %f565, %f502;
	st.shared.f32 	[%r25+3968], %f566;
	cvta.to.global.u64 	%rd9, %rd2;
	add.s64 	%rd10, %rd9, %rd7;
	ld.shared.v4.f32 	{%f567, %f568, %f569, %f570}, [%r14];
	st.global.v4.f32 	[%rd10], {%f567, %f568, %f569, %f570};
	ld.shared.v4.f32 	{%f571, %f572, %f573, %f574}, [%r14+512];
	st.global.v4.f32 	[%rd10+512], {%f571, %f572, %f573, %f574};
	ld.shared.v4.f32 	{%f575, %f576, %f577, %f578}, [%r14+1024];
	st.global.v4.f32 	[%rd10+1024], {%f575, %f576, %f577, %f578};
	ld.shared.v4.f32 	{%f579, %f580, %f581, %f582}, [%r14+1536];
	st.global.v4.f32 	[%rd10+1536], {%f579, %f580, %f581, %f582};
	ld.shared.v4.f32 	{%f583, %f584, %f585, %f586}, [%r14+2048];
	st.global.v4.f32 	[%rd10+2048], {%f583, %f584, %f585, %f586};
	ld.shared.v4.f32 	{%f587, %f588, %f589, %f590}, [%r14+2560];
	st.global.v4.f32 	[%rd10+2560], {%f587, %f588, %f589, %f590};
	ld.shared.v4.f32 	{%f591, %f592, %f593, %f594}, [%r14+3072];
	st.global.v4.f32 	[%rd10+3072], {%f591, %f592, %f593, %f594};
	ld.shared.v4.f32 	{%f595, %f596, %f597, %f598}, [%r14+3584];
	st.global.v4.f32 	[%rd10+3584], {%f595, %f596, %f597, %f598};
	ret;

}
	// .globl	_Z18softmax_v1_no_bankILi8ELi1024EEvPfS0_
.visible .entry _Z18softmax_v1_no_bankILi8ELi1024EEvPfS0_(
	.param .u64 .ptr .align 1 _Z18softmax_v1_no_bankILi8ELi1024EEvPfS0__param_0,
	.param .u64 .ptr .align 1 _Z18softmax_v1_no_bankILi8ELi1024EEvPfS0__param_1
)
{
	.reg .pred 	%p<11>;
	.reg .b32 	%r<98>;
	.reg .b32 	%f<567>;
	.reg .b64 	%rd<11>;
	// demoted variable
	.shared .align 4 .b8 _ZZ18softmax_v1_no_bankILi8ELi1024EEvPfS0_E3tmp[32768];
	ld.param.u64 	%rd1, [_Z18softmax_v1_no_bankILi8ELi1024EEvPfS0__param_0];
	ld.param.u64 	%rd2, [_Z18softmax_v1_no_bankILi8ELi1024EEvPfS0__param_1];
	cvta.to.global.u64 	%rd3, %rd1;
	cvta.to.global.u64 	%rd4, %rd2;
	mov.u32 	%r1, %tid.x;
	mov.u32 	%r2, %tid.y;
	mov.u32 	%r3, %ctaid.x;
	mov.u32 	%r4, %ntid.y;
	mul.lo.s32 	%r5, %r4, %r3;
	shl.b32 	%r6, %r5, 10;
	cvt.u64.u32 	%rd5, %r6;
	shl.b32 	%r7, %r2, 10;
	shl.b32 	%r8, %r1, 2;
	add.s32 	%r9, %r7, %r8;
	shl.b32 	%r10, %r2, 12;
	mov.u32 	%r11, _ZZ18softmax_v1_no_bankILi8ELi1024EEvPfS0_E3tmp;
	add.s32 	%r12, %r11, %r10;
	cvt.u64.u32 	%rd6, %r9;
	add.s64 	%rd7, %rd6, %rd5;
	shl.b64 	%rd8, %rd7, 2;
	add.s64 	%rd9, %rd3, %rd8;
	ld.global.v4.f32 	{%f1, %f2, %f3, %f4}, [%rd9];
	add.s32 	%r13, %r12, %r8;
	st.shared.f32 	[%r13], %f1;
	max.f32 	%f5, %f1, 0fC61C4000;
	st.shared.f32 	[%r13+128], %f2;
	max.f32 	%f6, %f5, %f2;
	st.shared.f32 	[%r13+256], %f3;
	max.f32 	%f7, %f6, %f3;
	st.shared.f32 	[%r13+384], %f4;
	max.f32 	%f8, %f7, %f4;
	ld.global.v4.f32 	{%f9, %f10, %f11, %f12}, [%rd9+512];
	st.shared.f32 	[%r13+512], %f9;
	max.f32 	%f13, %f8, %f9;
	st.shared.f32 	[%r13+640], %f10;
	max.f32 	%f14, %f13, %f10;
	st.shared.f32 	[%r13+768], %f11;
	max.f32 	%f15, %f14, %f11;
	st.shared.f32 	[%r13+896], %f12;
	max.f32 	%f16, %f15, %f12;
	ld.global.v4.f32 	{%f17, %f18, %f19, %f20}, [%rd9+1024];
	st.shared.f32 	[%r13+1024], %f17;
	max.f32 	%f21, %f16, %f17;
	st.shared.f32 	[%r13+1152], %f18;
	max.f32 	%f22, %f21, %f18;
	st.shared.f32 	[%r13+1280], %f19;
	max.f32 	%f23, %f22, %f19;
	st.shared.f32 	[%r13+1408], %f20;
	max.f32 	%f24, %f23, %f20;
	ld.global.v4.f32 	{%f25, %f26, %f27, %f28}, [%rd9+1536];
	st.shared.f32 	[%r13+1536], %f25;
	max.f32 	%f29, %f24, %f25;
	st.shared.f32 	[%r13+1664], %f26;
	max.f32 	%f30, %f29, %f26;
	st.shared.f32 	[%r13+1792], %f27;
	max.f32 	%f31, %f30, %f27;
	st.shared.f32 	[%r13+1920], %f28;
	max.f32 	%f32, %f31, %f28;
	ld.global.v4.f32 	{%f33, %f34, %f35, %f36}, [%rd9+2048];
	st.shared.f32 	[%r13+2048], %f33;
	max.f32 	%f37, %f32, %f33;
	st.shared.f32 	[%r13+2176], %f34;
	max.f32 	%f38, %f37, %f34;
	st.shared.f32 	[%r13+2304], %f35;
	max.f32 	%f39, %f38, %f35;
	st.shared.f32 	[%r13+2432], %f36;
	max.f32 	%f40, %f39, %f36;
	ld.global.v4.f32 	{%f41, %f42, %f43, %f44}, [%rd9+2560];
	st.shared.f32 	[%r13+2560], %f41;
	max.f32 	%f45, %f40, %f41;
	st.shared.f32 	[%r13+2688], %f42;
	max.f32 	%f46, %f45, %f42;
	st.shared.f32 	[%r13+2816], %f43;
	max.f32 	%f47, %f46, %f43;
	st.shared.f32 	[%r13+2944], %f44;
	max.f32 	%f48, %f47, %f44;
	ld.global.v4.f32 	{%f49, %f50, %f51, %f52}, [%rd9+3072];
	st.shared.f32 	[%r13+3072], %f49;
	max.f32 	%f53, %f48, %f49;
	st.shared.f32 	[%r13+3200], %f50;
	max.f32 	%f54, %f53, %f50;
	st.shared.f32 	[%r13+3328], %f51;
	max.f32 	%f55, %f54, %f51;
	st.shared.f32 	[%r13+3456], %f52;
	max.f32 	%f56, %f55, %f52;
	ld.global.v4.f32 	{%f57, %f58, %f59, %f60}, [%rd9+3584];
	st.shared.f32 	[%r13+3584], %f57;
	max.f32 	%f61, %f56, %f57;
	st.shared.f32 	[%r13+3712], %f58;
	max.f32 	%f62, %f61, %f58;
	st.shared.f32 	[%r13+3840], %f59;
	max.f32 	%f63, %f62, %f59;
	st.shared.f32 	[%r13+3968], %f60;
	max.f32 	%f64, %f63, %f60;
	bar.sync 	0;
	mov.b32 	%r14, %f64;
	shfl.sync.bfly.b32	%r15|%p1, %r14, 16, 31, -1;
	mov.b32 	%f65, %r15;
	max.f32 	%f66, %f64, %f65;
	mov.b32 	%r16, %f66;
	shfl.sync.bfly.b32	%r17|%p2, %r16, 8, 31, -1;
	mov.b32 	%f67, %r17;
	max.f32 	%f68, %f66, %f67;
	mov.b32 	%r18, %f68;
	shfl.sync.bfly.b32	%r19|%p3, %r18, 4, 31, -1;
	mov.b32 	%f69, %r19;
	max.f32 	%f70, %f68, %f69;
	mov.b32 	%r20, %f70;
	shfl.sync.bfly.b32	%r21|%p4, %r20, 2, 31, -1;
	mov.b32 	%f71, %r21;
	max.f32 	%f72, %f70, %f71;
	mov.b32 	%r22, %f72;
	shfl.sync.bfly.b32	%r23|%p5, %r22, 1, 31, -1;
	mov.b32 	%f73, %r23;
	max.f32 	%f74, %f72, %f73;
	ld.shared.f32 	%f75, [%r13];
	sub.f32 	%f76, %f75, %f74;
	fma.rn.f32 	%f77, %f76, 0f3BBB989D, 0f3F000000;
	cvt.sat.f32.f32 	%f78, %f77;
	mov.f32 	%f79, 0f4B400001;
	mov.f32 	%f80, 0f437C0000;
	fma.rm.f32 	%f81, %f78, %f80, %f79;
	add.f32 	%f82, %f81, 0fCB40007F;
	neg.f32 	%f83, %f82;
	fma.rn.f32 	%f84, %f76, 0f3FB8AA3B, %f83;
	fma.rn.f32 	%f85, %f76, 0f32A57060, %f84;
	mov.b32 	%r24, %f81;
	shl.b32 	%r25, %r24, 23;
	mov.b32 	%f86, %r25;
	ex2.approx.ftz.f32 	%f87, %f85;
	mul.f32 	%f88, %f87, %f86;
	add.f32 	%f89, %f88, 0f00000000;
	st.shared.f32 	[%r13], %f88;
	ld.shared.f32 	%f90, [%r13+128];
	sub.f32 	%f91, %f90, %f74;
	fma.rn.f32 	%f92, %f91, 0f3BBB989D, 0f3F000000;
	cvt.sat.f32.f32 	%f93, %f92;
	fma.rm.f32 	%f94, %f93, %f80, %f79;
	add.f32 	%f95, %f94, 0fCB40007F;
	neg.f32 	%f96, %f95;
	fma.rn.f32 	%f97, %f91, 0f3FB8AA3B, %f96;
	fma.rn.f32 	%f98, %f91, 0f32A57060, %f97;
	mov.b32 	%r26, %f94;
	shl.b32 	%r27, %r26, 23;
	mov.b32 	%f99, %r27;
	ex2.approx.ftz.f32 	%f100, %f98;
	mul.f32 	%f101, %f100, %f99;
	add.f32 	%f102, %f89, %f101;
	st.shared.f32 	[%r13+128], %f101;
	ld.shared.f32 	%f103, [%r13+256];
	sub.f32 	%f104, %f103, %f74;
	fma.rn.f32 	%f105, %f104, 0f3BBB989D, 0f3F000000;
	cvt.sat.f32.f32 	%f106, %f105;
	fma.rm.f32 	%f107, %f106, %f80, %f79;
	add.f32 	%f108, %f107, 0fCB40007F;
	neg.f32 	%f109, %f108;
	fma.rn.f32 	%f110, %f104, 0f3FB8AA3B, %f109;
	fma.rn.f32 	%f111, %f104, 0f32A57060, %f110;
	mov.b32 	%r28, %f107;
	shl.b32 	%r29, %r28, 23;
	mov.b32 	%f112, %r29;
	ex2.approx.ftz.f32 	%f113, %f111;
	mul.f32 	%f114, %f113, %f112;
	add.f32 	%f115, %f102, %f114;
	st.shared.f32 	[%r13+256], %f114;
	ld.shared.f32 	%f116, [%r13+384];
	sub.f32 	%f117, %f116, %f74;
	fma.rn.f32 	%f118, %f117, 0f3BBB989D, 0f3F000000;
	cvt.sat.f32.f32 	%f119, %f118;
	fma.rm.f32 	%f120, %f119, %f80, %f79;
	add.f32 	%f121, %f120, 0fCB40007F;
	neg.f32 	%f122, %f121;
	fma.rn.f32 	%f123, %f117, 0f3FB8AA3B, %f122;
	fma.rn.f32 	%f124, %f117, 0f32A57060, %f123;
	mov.b32 	%r30, %f120;
	shl.b32 	%r31, %r30, 23;
	mov.b32 	%f125, %r31;
	ex2.approx.ftz.f32 	%f126, %f124;
	mul.f32 	%f127, %f126, %f125;
	add.f32 	%f128, %f115, %f127;
	st.shared.f32 	[%r13+384], %f127;
	ld.shared.f32 	%f129, [%r13+512];
	sub.f32 	%f130, %f129, %f74;
	fma.rn.f32 	%f131, %f130, 0f3BBB989D, 0f3F000000;
	cvt.sat.f32.f32 	%f132, %f131;
	fma.rm.f32 	%f133, %f132, %f80, %f79;
	add.f32 	%f134, %f133, 0fCB40007F;
	neg.f32 	%f135, %f134;
	fma.rn.f32 	%f136, %f130, 0f3FB8AA3B, %f135;
	fma.rn.f32 	%f137, %f130, 0f32A57060, %f136;
	mov.b32 	%r32, %f133;
	shl.b32 	%r33, %r32, 23;
	mov.b32 	%f138, %r33;
	ex2.approx.ftz.f32 	%f139, %f137;
	mul.f32 	%f140, %f139, %f138;
	add.f32 	%f141, %f128, %f140;
	st.shared.f32 	[%r13+512], %f140;
	ld.shared.f32 	%f142, [%r13+640];
	sub.f32 	%f143, %f142, %f74;
	fma.rn.f32 	%f144, %f143, 0f3BBB989D, 0f3F000000;
	cvt.sat.f32.f32 	%f145, %f144;
	fma.rm.f32 	%f146, %f145, %f80, %f79;
	add.f32 	%f147, %f146, 0fCB40007F;
	neg.f32 	%f148, %f147;
	fma.rn.f32 	%f149, %f143, 0f3FB8AA3B, %f148;
	fma.rn.f32 	%f150, %f143, 0f32A57060, %f149;
	mov.b32 	%r34, %f146;
	shl.b32 	%r35, %r34, 23;
	mov.b32 	%f151, %r35;
	ex2.approx.ftz.f32 	%f152, %f150;
	mul.f32 	%f153, %f152, %f151;
	add.f32 	%f154, %f141, %f153;
	st.shared.f32 	[%r13+640], %f153;
	ld.shared.f32 	%f155, [%r13+768];
	sub.f32 	%f156, %f155, %f74;
	fma.rn.f32 	%f157, %f156, 0f3BBB989D, 0f3F000000;
	cvt.sat.f32.f32 	%f158, %f157;
	fma.rm.f32 	%f159, %f158, %f80, %f79;
	add.f32 	%f160, %f159, 0fCB40007F;
	neg.f32 	%f161, %f160;
	fma.rn.f32 	%f162, %f156, 0f3FB8AA3B, %f161;
	fma.rn.f32 	%f163, %f156, 0f32A57060, %f162;
	mov.b32 	%r36, %f159;
	shl.b32 	%r37, %r36, 23;
	mov.b32 	%f164, %r37;
	ex2.approx.ftz.f32 	%f165, %f163;
	mul.f32 	%f166, %f165, %f164;
	add.f32 	%f167, %f154, %f166;
	st.shared.f32 	[%r13+768], %f166;
	ld.shared.f32 	%f168, [%r13+896];
	sub.f32 	%f169, %f168, %f74;
	fma.rn.f32 	%f170, %f169, 0f3BBB989D, 0f3F000000;
	cvt.sat.f32.f32 	%f171, %f170;
	fma.rm.f32 	%f172, %f171, %f80, %f79;
	add.f32 	%f173, %f172, 0fCB40007F;
	neg.f32 	%f174, %f173;
	fma.rn.f32 	%f175, %f169, 0f3FB8AA3B, %f174;
	fma.rn.f32 	%f176, %f169, 0f32A57060, %f175;
	mov.b32 	%r38, %f172;
	shl.b32 	%r39, %r38, 23;
	mov.b32 	%f177, %r39;
	ex2.approx.ftz.f32 	%f178, %f176;
	mul.f32 	%f179, %f178, %f177;
	add.f32 	%f180, %f167, %f179;
	st.shared.f32 	[%r13+896], %f179;
	ld.shared.f32 	%f181, [%r13+1024];
	sub.f32 	%f182, %f181, %f74;
	fma.rn.f32 	%f183, %f182, 0f3BBB989D, 0f3F000000;
	cvt.sat.f32.f32 	%f184, %f183;
	fma.rm.f32 	%f185, %f184, %f80, %f79;
	add.f32 	%f186, %f185, 0fCB40007F;
	neg.f32 	%f187, %f186;
	fma.rn.f32 	%f188, %f182, 0f3FB8AA3B, %f187;
	fma.rn.f32 	%f189, %f182, 0f32A57060, %f188;
	mov.b32 	%r40, %f185;
	shl.b32 	%r41, %r40, 23;
	mov.b32 	%f190, %r41;
	ex2.approx.ftz.f32 	%f191, %f189;
	mul.f32 	%f192, %f191, %f190;
	add.f32 	%f193, %f180, %f192;
	st.shared.f32 	[%r13+1024], %f192;
	ld.shared.f32 	%f194, [%r13+1152];
	sub.f32 	%f195, %f194, %f74;
	fma.rn.f32 	%f196, %f195, 0f3BBB989D, 0f3F000000;
	cvt.sat.f32.f32 	%f197, %f196;
	fma.rm.f32 	%f198, %f197, %f80, %f79;
	add.f32 	%f199, %f198, 0fCB40007F;
	neg.f32 	%f200, %f199;
	fma.rn.f32 	%f201, %f195, 0f3FB8AA3B, %f200;
	fma.rn.f32 	%f202, %f195, 0f32A57060, %f201;
	mov.b32 	%r42, %f198;
	shl.b32 	%r43, %r42, 23;
	mov.b32 	%f203, %r43;
	ex2.approx.ftz.f32 	%f204, %f202;
	mul.f32 	%f205, %f204, %f203;
	add.f32 	%f206, %f193, %f205;
	st.shared.f32 	[%r13+1152], %f205;
	ld.shared.f32 	%f207, [%r13+1280];
	sub.f32 	%f208, %f207, %f74;
	fma.rn.f32 	%f209, %f208, 0f3BBB989D, 0f3F000000;
	cvt.sat.f32.f32 	%f210, %f209;
	fma.rm.f32 	%f211, %f210, %f80, %f79;
	add.f32 	%f212, %f211, 0fCB40007F;
	neg.f32 	%f213, %f212;
	fma.rn.f32 	%f214, %f208, 0f3FB8AA3B, %f213;
	fma.rn.f32 	%f215, %f208, 0f32A57060, %f214;
	mov.b32 	%r44, %f211;
	shl.b32 	%r45, %r44, 23;
	mov.b32 	%f216, %r45;
	ex2.approx.ftz.f32 	%f217, %f215;
	mul.f32 	%f218, %f217, %f216;
	add.f32 	%f219, %f206, %f218;
	st.shared.f32 	[%r13+1280], %f218;
	ld.shared.f32 	%f220, [%r13+1408];
	sub.f32 	%f221, %f220, %f74;
	fma.rn.f32 	%f222, %f221, 0f3BBB989D, 0f3F000000;
	cvt.sat.f32.f32 	%f223, %f222;
	fma.rm.f32 	%f224, %f223, %f80, %f79;
	add.f32 	%f225, %f224, 0fCB40007F;
	neg.f32 	%f226, %f225;
	fma.rn.f32 	%f227, %f221, 0f3FB8AA3B, %f226;
	fma.rn.f32 	%f228, %f221, 0f32A57060, %f227;
	mov.b32 	%r46, %f224;
	shl.b32 	%r47, %r46, 23;
	mov.b32 	%f229, %r47;
	ex2.approx.ftz.f32 	%f230, %f228;
	mul.f32 	%f231, %f230, %f229;
	add.f32 	%f232, %f219, %f231;
	st.shared.f32 	[%r13+1408], %f231;
	ld.shared.f32 	%f233, [%r13+1536];
	sub.f32 	%f234, %f233, %f74;
	fma.rn.f32 	%f235, %f234, 0f3BBB989D, 0f3F000000;
	cvt.sat.f32.f32 	%f236, %f235;
	fma.rm.f32 	%f237, %f236, %f80, %f79;
	add.f32 	%f238, %f237, 0fCB40007F;
	neg.f32 	%f239, %f238;
	fma.rn.f32 	%f240, %f234, 0f3FB8AA3B, %f239;
	fma.rn.f32 	%f241, %f234, 0f32A57060, %f240;
	mov.b32 	%r48, %f237;
	shl.b32 	%r49, %r48, 23;
	mov.b32 	%f242, %r49;
	ex2.approx.ftz.f32 	%f243, %f241;
	mul.f32 	%f244, %f243, %f242;
	add.f32 	%f245, %f232, %f244;
	st.shared.f32 	[%r13+1536], %f244;
	ld.shared.f32 	%f246, [%r13+1664];
	sub.f32 	%f247, %f246, %f74;
	fma.rn.f32 	%f248, %f247, 0f3BBB989D, 0f3F000000;
	cvt.sat.f32.f32 	%f249, %f248;
	fma.rm.f32 	%f250, %f249, %f80, %f79;
	add.f32 	%f251, %f250, 0fCB40007F;
	neg.f32 	%f252, %f251;
	fma.rn.f32 	%f253, %f247, 0f3FB8AA3B, %f252;
	fma.rn.f32 	%f254, %f247, 0f32A57060, %f253;
	mov.b32 	%r50, %f250;
	shl.b32 	%r51, %r50, 23;
	mov.b32 	%f255, %r51;
	ex2.approx.ftz.f32 	%f256, %f254;
	mul.f32 	%f257, %f256, %f255;
	add.f32 	%f258, %f245, %f257;
	st.shared.f32 	[%r13+1664], %f257;
	ld.shared.f32 	%f259, [%r13+1792];
	sub.f32 	%f260, %f259, %f74;
	fma.rn.f32 	%f261, %f260, 0f3BBB989D, 0f3F000000;
	cvt.sat.f32.f32 	%f262, %f261;
	fma.rm.f32 	%f263, %f262, %f80, %f79;
	add.f32 	%f264, %f263, 0fCB40007F;
	neg.f32 	%f265, %f264;
	fma.rn.f32 	%f266, %f260, 0f3FB8AA3B, %f265;
	fma.rn.f32 	%f267, %f260, 0f32A57060, %f266;
	mov.b32 	%r52, %f263;
	shl.b32 	%r53, %r52, 23;
	mov.b32 	%f268, %r53;
	ex2.approx.ftz.f32 	%f269, %f267;
	mul.f32 	%f270, %f269, %f268;
	add.f32 	%f271, %f258, %f270;
	st.shared.f32 	[%r13+1792], %f270;
	ld.shared.f32 	%f272, [%r13+1920];
	sub.f32 	%f273, %f272, %f74;
	fma.rn.f32 	%f274, %f273, 0f3BBB989D, 0f3F000000;
	cvt.sat.f32.f32 	%f275, %f274;
	fma.rm.f32 	%f276, %f275, %f80, %f79;
	add.f32 	%f277, %f276, 0fCB40007F;
	neg.f32 	%f278, %f277;
	fma.rn.f32 	%f279, %f273, 0f3FB8AA3B, %f278;
	fma.rn.f32 	%f280, %f273, 0f32A57060, %f279;
	mov.b32 	%r54, %f276;
	shl.b32 	%r55, %r54, 23;
	mov.b32 	%f281, %r55;
	ex2.approx.ftz.f32 	%f282, %f280;
	mul.f32 	%f283, %f282, %f281;
	add.f32 	%f284, %f271, %f283;
	st.shared.f32 	[%r13+1920], %f283;
	ld.shared.f32 	%f285, [%r13+2048];
	sub.f32 	%f286, %f285, %f74;
	fma.rn.f32 	%f287, %f286, 0f3BBB989D, 0f3F000000;
	cvt.sat.f32.f32 	%f288, %f287;
	fma.rm.f32 	%f289, %f288, %f80, %f79;
	add.f32 	%f290, %f289, 0fCB40007F;
	neg.f32 	%f291, %f290;
	fma.rn.f32 	%f292, %f286, 0f3FB8AA3B, %f291;
	fma.rn.f32 	%f293, %f286, 0f32A57060, %f292;
	mov.b32 	%r56, %f289;
	shl.b32 	%r57, %r56, 23;
	mov.b32 	%f294, %r57;
	ex2.approx.ftz.f32 	%f295, %f293;
	mul.f32 	%f296, %f295, %f294;
	add.f32 	%f297, %f284, %f296;
	st.shared.f32 	[%r13+2048], %f296;
	ld.shared.f32 	%f298, [%r13+2176];
	sub.f32 	%f299, %f298, %f74;
	fma.rn.f32 	%f300, %f299, 0f3BBB989D, 0f3F000000;
	cvt.sat.f32.f32 	%f301, %f300;
	fma.rm.f32 	%f302, %f301, %f80, %f79;
	add.f32 	%f303, %f302, 0fCB40007F;
	neg.f32 	%f304, %f303;
	fma.rn.f32 	%f305, %f299, 0f3FB8AA3B, %f304;
	fma.rn.f32 	%f306, %f299, 0f32A57060, %f305;
	mov.b32 	%r58, %f302;
	shl.b32 	%r59, %r58, 23;
	mov.b32 	%f307, %r59;
	ex2.approx.ftz.f32 	%f308, %f306;
	mul.f32 	%f309, %f308, %f307;
	add.f32 	%f310, %f297, %f309;
	st.shared.f32 	[%r13+2176], %f309;
	ld.shared.f32 	%f311, [%r13+2304];
	sub.f32 	%f312, %f311, %f74;
	fma.rn.f32 	%f313, %f312, 0f3BBB989D, 0f3F000000;
	cvt.sat.f32.f32 	%f314, %f313;
	fma.rm.f32 	%f315, %f314, %f80, %f79;
	add.f32 	%f316, %f315, 0fCB40007F;
	neg.f32 	%f317, %f316;
	fma.rn.f32 	%f318, %f312, 0f3FB8AA3B, %f317;
	fma.rn.f32 	%f319, %f312, 0f32A57060, %f318;
	mov.b32 	%r60, %f315;
	shl.b32 	%r61, %r60, 23;
	mov.b32 	%f320, %r61;
	ex2.approx.ftz.f32 	%f321, %f319;
	mul.f32 	%f322, %f321, %f320;
	add.f32 	%f323, %f310, %f322;
	st.shared.f32 	[%r13+2304], %f322;
	ld.shared.f32 	%f324, [%r13+2432];
	sub.f32 	%f325, %f324, %f74;
	fma.rn.f32 	%f326, %f325, 0f3BBB989D, 0f3F000000;
	cvt.sat.f32.f32 	%f327, %f326;
	fma.rm.f32 	%f328, %f327, %f80, %f79;
	add.f32 	%f329, %f328, 0fCB40007F;
	neg.f32 	%f330, %f329;
	fma.rn.f32 	%f331, %f325, 0f3FB8AA3B, %f330;
	fma.rn.f32 	%f332, %f325, 0f32A57060, %f331;
	mov.b32 	%r62, %f328;
	shl.b32 	%r63, %r62, 23;
	mov.b32 	%f333, %r63;
	ex2.approx.ftz.f32 	%f334, %f332;
	mul.f32 	%f335, %f334, %f333;
	add.f32 	%f336, %f323, %f335;
	st.shared.f32 	[%r13+2432], %f335;
	ld.shared.f32 	%f337, [%r13+2560];
	sub.f32 	%f338, %f337, %f74;
	fma.rn.f32 	%f339, %f338, 0f3BBB989D, 0f3F000000;
	cvt.sat.f32.f32 	%f340, %f339;
	fma.rm.f32 	%f341, %f340, %f80, %f79;
	add.f32 	%f342, %f341, 0fCB40007F;
	neg.f32 	%f343, %f342;
	fma.rn.f32 	%f344, %f338, 0f3FB8AA3B, %f343;
	fma.rn.f32 	%f345, %f338, 0f32A57060, %f344;
	mov.b32 	%r64, %f341;
	shl.b32 	%r65, %r64, 23;
	mov.b32 	%f346, %r65;
	ex2.approx.ftz.f32 	%f347, %f345;
	mul.f32 	%f348, %f347, %f346;
	add.f32 	%f349, %f336, %f348;
	st.shared.f32 	[%r13+2560], %f348;
	ld.shared.f32 	%f350, [%r13+2688];
	sub.f32 	%f351, %f350, %f74;
	fma.rn.f32 	%f352, %f351, 0f3BBB989D, 0f3F000000;
	cvt.sat.f32.f32 	%f353, %f352;
	fma.rm.f32 	%f354, %f353, %f80, %f79;
	add.f32 	%f355, %f354, 0fCB40007F;
	neg.f32 	%f356, %f355;
	fma.rn.f32 	%f357, %f351, 0f3FB8AA3B, %f356;
	fma.rn.f32 	%f358, %f351, 0f32A57060, %f357;
	mov.b32 	%r66, %f354;
	shl.b32 	%r67, %r66, 23;
	mov.b32 	%f359, %r67;
	ex2.approx.ftz.f32 	%f360, %f358;
	mul.f32 	%f361, %f360, %f359;
	add.f32 	%f362, %f349, %f361;
	st.shared.f32 	[%r13+2688], %f361;
	ld.shared.f32 	%f363, [%r13+2816];
	sub.f32 	%f364, %f363, %f74;
	fma.rn.f32 	%f365, %f364, 0f3BBB989D, 0f3F000000;
	cvt.sat.f32.f32 	%f366, %f365;
	fma.rm.f32 	%f367, %f366, %f80, %f79;
	add.f32 	%f368, %f367, 0fCB40007F;
	neg.f32 	%f369, %f368;
	fma.rn.f32 	%f370, %f364, 0f3FB8AA3B, %f369;
	fma.rn.f32 	%f371, %f364, 0f32A57060, %f370;
	mov.b32 	%r68, %f367;
	shl.b32 	%r69, %r68, 23;
	mov.b32 	%f372, %r69;
	ex2.approx.ftz.f32 	%f373, %f371;
	mul.f32 	%f374, %f373, %f372;
	add.f32 	%f375, %f362, %f374;
	st.shared.f32 	[%r13+2816], %f374;
	ld.shared.f32 	%f376, [%r13+2944];
	sub.f32 	%f377, %f376, %f74;
	fma.rn.f32 	%f378, %f377, 0f3BBB989D, 0f3F000000;
	cvt.sat.f32.f32 	%f379, %f378;
	fma.rm.f32 	%f380, %f379, %f80, %f79;
	add.f32 	%f381, %f380, 0fCB40007F;
	neg.f32 	%f382, %f381;
	fma.rn.f32 	%f383, %f377, 0f3FB8AA3B, %f382;
	fma.rn.f32 	%f384, %f377, 0f32A57060, %f383;
	mov.b32 	%r70, %f380;
	shl.b32 	%r71, %r70, 23;
	mov.b32 	%f385, %r71;
	ex2.approx.ftz.f32 	%f386, %f384;
	mul.f32 	%f387, %f386, %f385;
	add.f32 	%f388, %f375, %f387;
	st.shared.f32 	[%r13+2944], %f387;
	ld.shared.f32 	%f389, [%r13+3072];
	sub.f32 	%f390, %f389, %f74;
	fma.rn.f32 	%f391, %f390, 0f3BBB989D, 0f3F000000;
	cvt.sat.f32.f32 	%f392, %f391;
	fma.rm.f32 	%f393, %f392, %f80, %f79;
	add.f32 	%f394, %f393, 0fCB40007F;
	neg.f32 	%f395, %f394;
	fma.rn.f32 	%f396, %f390, 0f3FB8AA3B, %f395;
	fma.rn.f32 	%f397, %f390, 0f32A57060, %f396;
	mov.b32 	%r72, %f393;
	shl.b32 	%r73, %r72, 23;
	mov.b32 	%f398, %r73;
	ex2.approx.ftz.f32 	%f399, %f397;
	mul.f32 	%f400, %f399, %f398;
	add.f32 	%f401, %f388, %f400;
	st.shared.f32 	[%r13+3072], %f400;
	ld.shared.f32 	%f402, [%r13+3200];
	sub.f32 	%f403, %f402, %f74;
	fma.rn.f32 	%f404, %f403, 0f3BBB989D, 0f3F000000;
	cvt.sat.f32.f32 	%f405, %f404;
	fma.rm.f32 	%f406, %f405, %f80, %f79;
	add.f32 	%f407, %f406, 0fCB40007F;
	neg.f32 	%f408, %f407;
	fma.rn.f32 	%f409, %f403, 0f3FB8AA3B, %f408;
	fma.rn.f32 	%f410, %f403, 0f32A57060, %f409;
	mov.b32 	%r74, %f406;
	shl.b32 	%r75, %r74, 23;
	mov.b32 	%f411, %r75;
	ex2.approx.ftz.f32 	%f412, %f410;
	mul.f32 	%f413, %f412, %f411;
	add.f32 	%f414, %f401, %f413;
	st.shared.f32 	[%r13+3200], %f413;
	ld.shared.f32 	%f415, [%r13+3328];
	sub.f32 	%f416, %f415, %f74;
	fma.rn.f32 	%f417, %f416, 0f3BBB989D, 0f3F000000;
	cvt.sat.f32.f32 	%f418, %f417;
	fma.rm.f32 	%f419, %f418, %f80, %f79;
	add.f32 	%f420, %f419, 0fCB40007F;
	neg.f32 	%f421, %f420;
	fma.rn.f32 	%f422, %f416, 0f3FB8AA3B, %f421;
	fma.rn.f32 	%f423, %f416, 0f32A57060, %f422;
	mov.b32 	%r76, %f419;
	shl.b32 	%r77, %r76, 23;
	mov.b32 	%f424, %r77;
	ex2.approx.ftz.f32 	%f425, %f423;
	mul.f32 	%f426, %f425, %f424;
	add.f32 	%f427, %f414, %f426;
	st.shared.f32 	[%r13+3328], %f426;
	ld.shared.f32 	%f428, [%r13+3456];
	sub.f32 	%f429, %f428, %f74;
	fma.rn.f32 	%f430, %f429, 0f3BBB989D, 0f3F000000;
	cvt.sat.f32.f32 	%f431, %f430;
	fma.rm.f32 	%f432, %f431, %f80, %f79;
	add.f32 	%f433, %f432, 0fCB40007F;
	neg.f32 	%f434, %f433;
	fma.rn.f32 	%f435, %f429, 0f3FB8AA3B, %f434;
	fma.rn.f32 	%f436, %f429, 0f32A57060, %f435;
	mov.b32 	%r78, %f432;
	shl.b32 	%r79, %r78, 23;
	mov.b32 	%f437, %r79;
	ex2.approx.ftz.f32 	%f438, %f436;
	mul.f32 	%f439, %f438, %f437;
	add.f32 	%f440, %f427, %f439;
	st.shared.f32 	[%r13+3456], %f439;
	ld.shared.f32 	%f441, [%r13+3584];
	sub.f32 	%f442, %f441, %f74;
	fma.rn.f32 	%f443, %f442, 0f3BBB989D, 0f3F000000;
	cvt.sat.f32.f32 	%f444, %f443;
	fma.rm.f32 	%f445, %f444, %f80, %f79;
	add.f32 	%f446, %f445, 0fCB40007F;
	neg.f32 	%f447, %f446;
	fma.rn.f32 	%f448, %f442, 0f3FB8AA3B, %f447;
	fma.rn.f32 	%f449, %f442, 0f32A57060, %f448;
	mov.b32 	%r80, %f445;
	shl.b32 	%r81, %r80, 23;
	mov.b32 	%f450, %r81;
	ex2.approx.ftz.f32 	%f451, %f449;
	mul.f32 	%f452, %f451, %f450;
	add.f32 	%f453, %f440, %f452;
	st.shared.f32 	[%r13+3584], %f452;
	ld.shared.f32 	%f454, [%r13+3712];
	sub.f32 	%f455, %f454, %f74;
	fma.rn.f32 	%f456, %f455, 0f3BBB989D, 0f3F000000;
	cvt.sat.f32.f32 	%f457, %f456;
	fma.rm.f32 	%f458, %f457, %f80, %f79;
	add.f32 	%f459, %f458, 0fCB40007F;
	neg.f32 	%f460, %f459;
	fma.rn.f32 	%f461, %f455, 0f3FB8AA3B, %f460;
	fma.rn.f32 	%f462, %f455, 0f32A57060, %f461;
	mov.b32 	%r82, %f458;
	shl.b32 	%r83, %r82, 23;
	mov.b32 	%f463, %r83;
	ex2.approx.ftz.f32 	%f464, %f462;
	mul.f32 	%f465, %f464, %f463;
	add.f32 	%f466, %f453, %f465;
	st.shared.f32 	[%r13+3712], %f465;
	ld.shared.f32 	%f467, [%r13+3840];
	sub.f32 	%f468, %f467, %f74;
	fma.rn.f32 	%f469, %f468, 0f3BBB989D, 0f3F000000;
	cvt.sat.f32.f32 	%f470, %f469;
	fma.rm.f32 	%f471, %f470, %f80, %f79;
	add.f32 	%f472, %f471, 0fCB40007F;
	neg.f32 	%f473, %f472;
	fma.rn.f32 	%f474, %f468, 0f3FB8AA3B, %f473;
	fma.rn.f32 	%f475, %f468, 0f32A57060, %f474;
	mov.b32 	%r84, %f471;
	shl.b32 	%r85, %r84, 23;
	mov.b32 	%f476, %r85;
	ex2.approx.ftz.f32 	%f477, %f475;
	mul.f32 	%f478, %f477, %f476;
	add.f32 	%f479, %f466, %f478;
	st.shared.f32 	[%r13+3840], %f478;
	ld.shared.f32 	%f480, [%r13+3968];
	sub.f32 	%f481, %f480, %f74;
	fma.rn.f32 	%f482, %f481, 0f3BBB989D, 0f3F000000;
	cvt.sat.f32.f32 	%f483, %f482;
	fma.rm.f32 	%f484, %f483, %f80, %f79;
	add.f32 	%f485, %f484, 0fCB40007F;
	neg.f32 	%f486, %f485;
	fma.rn.f32 	%f487, %f481, 0f3FB8AA3B, %f486;
	fma.rn.f32 	%f488, %f481, 0f32A57060, %f487;
	mov.b32 	%r86, %f484;
	shl.b32 	%r87, %r86, 23;
	mov.b32 	%f489, %r87;
	ex2.approx.ftz.f32 	%f490, %f488;
	mul.f32 	%f491, %f490, %f489;
	add.f32 	%f492, %f479, %f491;
	st.shared.f32 	[%r13+3968], %f491;
	bar.sync 	0;
	mov.b32 	%r88, %f492;
	shfl.sync.bfly.b32	%r89|%p6, %r88, 16, 31, -1;
	mov.b32 	%f493, %r89;
	add.f32 	%f494, %f492, %f493;
	mov.b32 	%r90, %f494;
	shfl.sync.bfly.b32	%r91|%p7, %r90, 8, 31, -1;
	mov.b32 	%f495, %r91;
	add.f32 	%f496, %f494, %f495;
	mov.b32 	%r92, %f496;
	shfl.sync.bfly.b32	%r93|%p8, %r92, 4, 31, -1;
	mov.b32 	%f497, %r93;
	add.f32 	%f498, %f496, %f497;
	mov.b32 	%r94, %f498;
	shfl.sync.bfly.b32	%r95|%p9, %r94, 2, 31, -1;
	mov.b32 	%f499, %r95;
	add.f32 	%f500, %f498, %f499;
	mov.b32 	%r96, %f500;
	shfl.sync.bfly.b32	%r97|%p10, %r96, 1, 31, -1;
	mov.b32 	%f501, %r97;
	add.f32 	%f502, %f500, %f501;
	ld.shared.f32 	%f503, [%r13];
	div.rn.f32 	%f504, %f503, %f502;
	st.shared.f32 	[%r13], %f504;
	ld.shared.f32 	%f505, [%r13+128];
	div.rn.f32 	%f506, %f505, %f502;
	st.shared.f32 	[%r13+128], %f506;
	ld.shared.f32 	%f507, [%r13+256];
	div.rn.f32 	%f508, %f507, %f502;
	st.shared.f32 	[%r13+256], %f508;
	ld.shared.f32 	%f509, [%r13+384];
	div.rn.f32 	%f510, %f509, %f502;
	st.shared.f32 	[%r13+384], %f510;
	ld.shared.f32 	%f511, [%r13+512];
	div.rn.f32 	%f512, %f511, %f502;
	st.shared.f32 	[%r13+512], %f512;
	ld.shared.f32 	%f513, [%r13+640];
	div.rn.f32 	%f514, %f513, %f502;
	st.shared.f32 	[%r13+640], %f514;
	ld.shared.f32 	%f515, [%r13+768];
	div.rn.f32 	%f516, %f515, %f502;
	st.shared.f32 	[%r13+768], %f516;
	ld.shared.f32 	%f517, [%r13+896];
	div.rn.f32 	%f518, %f517, %f502;
	st.shared.f32 	[%r13+896], %f518;
	ld.shared.f32 	%f519, [%r13+1024];
	div.rn.f32 	%f520, %f519, %f502;
	st.shared.f32 	[%r13+1024], %f520;
	ld.shared.f32 	%f521, [%r13+1152];
	div.rn.f32 	%f522, %f521, %f502;
	st.shared.f32 	[%r13+1152], %f522;
	ld.shared.f32 	%f523, [%r13+1280];
	div.rn.f32 	%f524, %f523, %f502;
	st.shared.f32 	[%r13+1280], %f524;
	ld.shared.f32 	%f525, [%r13+1408];
	div.rn.f32 	%f526, %f525, %f502;
	st.shared.f32 	[%r13+1408], %f526;
	ld.shared.f32 	%f527, [%r13+1536];
	div.rn.f32 	%f528, %f527, %f502;
	st.shared.f32 	[%r13+1536], %f528;
	ld.shared.f32 	%f529, [%r13+1664];
	div.rn.f32 	%f530, %f529, %f502;
	st.shared.f32 	[%r13+1664], %f530;
	ld.shared.f32 	%f531, [%r13+1792];
	div.rn.f32 	%f532, %f531, %f502;
	st.shared.f32 	[%r13+1792], %f532;
	ld.shared.f32 	%f533, [%r13+1920];
	div.rn.f32 	%f534, %f533, %f502;
	st.shared.f32 	[%r13+1920], %f534;
	ld.shared.f32 	%f535, [%r13+2048];
	div.rn.f32 	%f536, %f535, %f502;
	st.shared.f32 	[%r13+2048], %f536;
	ld.shared.f32 	%f537, [%r13+2176];
	div.rn.f32 	%f538, %f537, %f502;
	st.shared.f32 	[%r13+2176], %f538;
	ld.shared.f32 	%f539, [%r13+2304];
	div.rn.f32 	%f540, %f539, %f502;
	st.shared.f32 	[%r13+2304], %f540;
	ld.shared.f32 	%f541, [%r13+2432];
	div.rn.f32 	%f542, %f541, %f502;
	st.shared.f32 	[%r13+2432], %f542;
	ld.shared.f32 	%f543, [%r13+2560];
	div.rn.f32 	%f544, %f543, %f502;
	st.shared.f32 	[%r13+2560], %f544;
	ld.shared.f32 	%f545, [%r13+2688];
	div.rn.f32 	%f546, %f545, %f502;
	st.shared.f32 	[%r13+2688], %f546;
	ld.shared.f32 	%f547, [%r13+2816];
	div.rn.f32 	%f548, %f547, %f502;
	st.shared.f32 	[%r13+2816], %f548;
	ld.shared.f32 	%f549, [%r13+2944];
	div.rn.f32 	%f550, %f549, %f502;
	st.shared.f32 	[%r13+2944], %f550;
	ld.shared.f32 	%f551, [%r13+3072];
	div.rn.f32 	%f552, %f551, %f502;
	st.shared.f32 	[%r13+3072], %f552;
	ld.shared.f32 	%f553, [%r13+3200];
	div.rn.f32 	%f554, %f553, %f502;
	st.shared.f32 	[%r13+3200], %f554;
	ld.shared.f32 	%f555, [%r13+3328];
	div.rn.f32 	%f556, %f555, %f502;
	st.shared.f32 	[%r13+3328], %f556;
	ld.shared.f32 	%f557, [%r13+3456];
	div.rn.f32 	%f558, %f557, %f502;
	st.shared.f32 	[%r13+3456], %f558;
	ld.shared.f32 	%f559, [%r13+3584];
	div.rn.f32 	%f560, %f559, %f502;
	st.shared.f32 	[%r13+3584], %f560;
	ld.shared.f32 	%f561, [%r13+3712];
	div.rn.f32 	%f562, %f561, %f502;
	st.shared.f32 	[%r13+3712], %f562;
	ld.shared.f32 	%f563, [%r13+3840];
	div.rn.f32 	%f564, %f563, %f502;
	st.shared.f32 	[%r13+3840], %f564;
	ld.shared.f32 	%f565, [%r13+3968];
	div.rn.f32 	%f566, %f565, %f502;
	st.shared.f32 	[%r13+3968], %f566;
	add.s64 	%rd10, %rd4, %rd8;
	st.global.v4.f32 	[%rd10], {%f504, %f506, %f508, %f510};
	st.global.v4.f32 	[%rd10+512], {%f512, %f514, %f516, %f518};
	st.global.v4.f32 	[%rd10+1024], {%f520, %f522, %f524, %f526};
	st.global.v4.f32 	[%rd10+1536], {%f528, %f530, %f532, %f534};
	st.global.v4.f32 	[%rd10+2048], {%f536, %f538, %f540, %f542};
	st.global.v4.f32 	[%rd10+2560], {%f544, %f546, %f548, %f550};
	st.global.v4.f32 	[%rd10+3072], {%f552, %f554, %f556, %f558};
	st.global.v4.f32 	[%rd10+3584], {%f560, %f562, %f564, %f566};
	ret;

}


// ===== COMPILED SASS (sm_100) =====

	.target	sm_100

	.elftype	@"ET_EXEC"


//--------------------- .note.nv.tkinfo           --------------------------
	.section	.note.nv.tkinfo,"",@"SHT_NOTE"
	.sectionflags	@"SHF_NOTE_NV_TKINFO"
	.tkinfo
        /*0018*/ 	.word	0x00000002
        /*0030*/ 	.string	""
        /*0030*/ 	.string	"ptxas"
        /*0030*/ 	.string	"Cuda compilation tools, release 13.0, V13.0.88"
        /*0030*/ 	.string	"Build cuda_13.0.r13.0/compiler.36424714_0"
        /*0030*/ 	.string	"-arch sm_100 -m 64 "



//--------------------- .note.nv.cuinfo           --------------------------
	.section	.note.nv.cuinfo,"",@"SHT_NOTE"
	.sectionflags	@"SHF_NOTE_NV_CUINFO"
        /*0018*/ 	.short	0x0002
        /*001a*/ 	.short	0x0064
        /*001c*/ 	.short	0x0082
	.zero		2


//--------------------- .nv.info                  --------------------------
	.section	.nv.info,"",@"SHT_CUDA_INFO"
	.align	4


	//----- nvinfo : EIATTR_REGCOUNT
	.align		4
        /*0000*/ 	.byte	0x04, 0x2f
        /*0002*/ 	.short	(.L_1 - .L_0)
	.align		4
.L_0:
        /*0004*/ 	.word	index@(_Z10softmax_v0ILi8ELi1024EEvPfS0_)
        /*0008*/ 	.word	0x00000020


	//----- nvinfo : EIATTR_FRAME_SIZE
	.align		4
.L_1:
        /*000c*/ 	.byte	0x04, 0x11
        /*000e*/ 	.short	(.L_3 - .L_2)
	.align		4
.L_2:
        /*0010*/ 	.word	index@($__internal_1_$__cuda_sm3x_div_rn_noftz_f32_slowpath)
        /*0014*/ 	.word	0x00000000


	//----- nvinfo : EIATTR_FRAME_SIZE
	.align		4
.L_3:
        /*0018*/ 	.byte	0x04, 0x11
        /*001a*/ 	.short	(.L_5 - .L_4)
	.align		4
.L_4:
        /*001c*/ 	.word	index@(_Z10softmax_v0ILi8ELi1024EEvPfS0_)
        /*0020*/ 	.word	0x00000000


	//----- nvinfo : EIATTR_REGCOUNT
	.align		4
.L_5:
        /*0024*/ 	.byte	0x04, 0x2f
        /*0026*/ 	.short	(.L_7 - .L_6)
	.align		4
.L_6:
        /*0028*/ 	.word	index@(_Z18softmax_v1_no_bankILi8ELi1024EEvPfS0_)
        /*002c*/ 	.word	0x00000030


	//----- nvinfo : EIATTR_FRAME_SIZE
	.align		4
.L_7:
        /*0030*/ 	.byte	0x04, 0x11
        /*0032*/ 	.short	(.L_9 - .L_8)
	.align		4
.L_8:
        /*0034*/ 	.word	index@($__internal_0_$__cuda_sm3x_div_rn_noftz_f32_slowpath)
        /*0038*/ 	.word	0x00000000


	//----- nvinfo : EIATTR_FRAME_SIZE
	.align		4
.L_9:
        /*003c*/ 	.byte	0x04, 0x11
        /*003e*/ 	.short	(.L_11 - .L_10)
	.align		4
.L_10:
        /*0040*/ 	.word	index@(_Z18softmax_v1_no_bankILi8ELi1024EEvPfS0_)
        /*0044*/ 	.word	0x00000000


	//----- nvinfo : EIATTR_MIN_STACK_SIZE
	.align		4
.L_11:
        /*0048*/ 	.byte	0x04, 0x12
        /*004a*/ 	.short	(.L_13 - .L_12)
	.align		4
.L_12:
        /*004c*/ 	.word	index@(_Z18softmax_v1_no_bankILi8ELi1024EEvPfS0_)
        /*0050*/ 	.word	0x00000000


	//----- nvinfo : EIATTR_MIN_STACK_SIZE
	.align		4
.L_13:
        /*0054*/ 	.byte	0x04, 0x12
        /*0056*/ 	.short	(.L_15 - .L_14)
	.align		4
.L_14:
        /*0058*/ 	.word	index@(_Z10softmax_v0ILi8ELi1024EEvPfS0_)
        /*005c*/ 	.word	0x00000000
.L_15:


//--------------------- .nv.compat                --------------------------
	.section	.nv.compat,"",@"SHT_CUDA_COMPAT_INFO"
	.align	4
        /*0000*/ 	.byte	0x02, 0x09, 0x00, 0x00, 0x02, 0x02, 0x01, 0x00, 0x02, 0x05, 0x05, 0x00, 0x03, 0x07, 0x01, 0x01
        /*0010*/ 	.byte	0x02, 0x03, 0x00, 0x00, 0x02, 0x06, 0x01, 0x00, 0x04, 0x0b, 0x08, 0x00, 0x01, 0x00, 0x00, 0x00
        /*0020*/ 	.byte	0x00, 0x00, 0x00, 0x00


//--------------------- .nv.info._Z18softmax_v1_no_bankILi8ELi1024EEvPfS0_ --------------------------
	.section	.nv.info._Z18softmax_v1_no_bankILi8ELi1024EEvPfS0_,"",@"SHT_CUDA_INFO"
	.sectionflags	@""
	.align	4


	//----- nvinfo : EIATTR_CUDA_API_VERSION
	.align		4
        /*0000*/ 	.byte	0x04, 0x37
        /*0002*/ 	.short	(.L_17 - .L_16)
.L_16:
        /*0004*/ 	.word	0x00000082


	//----- nvinfo : EIATTR_KPARAM_INFO
	.align		4
.L_17:
        /*0008*/ 	.byte	0x04, 0x17
        /*000a*/ 	.short	(.L_19 - .L_18)
.L_18:
        /*000c*/ 	.word	0x00000000
        /*0010*/ 	.short	0x0001
        /*0012*/ 	.short	0x0008
        /*0014*/ 	.byte	0x00, 0xf5, 0x21, 0x00


	//----- nvinfo : EIATTR_KPARAM_INFO
	.align		4
.L_19:
        /*0018*/ 	.byte	0x04, 0x17
        /*001a*/ 	.short	(.L_21 - .L_20)
.L_20:
        /*001c*/ 	.word	0x00000000
        /*0020*/ 	.short	0x0000
        /*0022*/ 	.short	0x0000
        /*0024*/ 	.byte	0x00, 0xf5, 0x21, 0x00


	//----- nvinfo : EIATTR_SPARSE_MMA_MASK
	.align		4
.L_21:
        /*0028*/ 	.byte	0x03, 0x50
        /*002a*/ 	.short	0x0000


	//----- nvinfo : EIATTR_MAXREG_COUNT
	.align		4
        /*002c*/ 	.byte	0x03, 0x1b
        /*002e*/ 	.short	0x00ff


	//----- nvinfo : EIATTR_NUM_BARRIERS
	.align		4
        /*0030*/ 	.byte	0x02, 0x4c
        /*0032*/ 	.byte	0x01
	.zero		1


	//----- nvinfo : EIATTR_MERCURY_ISA_VERSION
	.align		4
        /*0034*/ 	.byte	0x03, 0x5f
        /*0036*/ 	.short	0x0101


	//----- nvinfo : EIATTR_COOP_GROUP_MASK_REGIDS
	.align		4
        /*0038*/ 	.byte	0x04, 0x29
        /*003a*/ 	.short	(.L_23 - .L_22)


	//   ....[0]....
.L_22:
        /*003c*/ 	.word	0xffffffff


	//   ....[1]....
        /*0040*/ 	.word	0xffffffff


	//   ....[2]....
        /*0044*/ 	.word	0xffffffff


	//   ....[3]....
        /*0048*/ 	.word	0xffffffff


	//   ....[4]....
        /*004c*/ 	.word	0xffffffff


	//   ....[5]....
        /*0050*/ 	.word	0xffffffff


	//   ....[6]....
        /*0054*/ 	.word	0xffffffff


	//   ....[7]....
        /*0058*/ 	.word	0xffffffff


	//   ....[8]....
        /*005c*/ 	.word	0xffffffff


	//   ....[9]....
        /*0060*/ 	.word	0xffffffff


	//----- nvinfo : EIATTR_COOP_GROUP_INSTR_OFFSETS
	.align		4
.L_23:
        /*0064*/ 	.byte	0x04, 0x28
        /*0066*/ 	.short	(.L_25 - .L_24)


	//   ....[0]....
.L_24:
        /*0068*/ 	.word	0x000003e0


	//   ....[1]....
        /*006c*/ 	.word	0x00000460


	//   ....[2]....
        /*0070*/ 	.word	0x000004e0


	//   ....[3]....
        /*0074*/ 	.word	0x00000550


	//   ....[4]....
        /*0078*/ 	.word	0x000005c0


	//   ....[5]....
        /*007c*/ 	.word	0x00001dc0


	//   ....[6]....
        /*0080*/ 	.word	0x00001df0


	//   ....[7]....
        /*0084*/ 	.word	0x00001e10


	//   ....[8]....
        /*0088*/ 	.word	0x00001e30


	//   ....[9]....
        /*008c*/ 	.word	0x00001e50


	//----- nvinfo : EIATTR_VRC_CTA_INIT_COUNT
	.align		4
.L_25:
        /*0090*/ 	.byte	0x02, 0x4a
	.zero		1
	.zero		1


	//----- nvinfo : EIATTR_EXIT_INSTR_OFFSETS
	.align		4
        /*0094*/ 	.byte	0x04, 0x1c
        /*0096*/ 	.short	(.L_27 - .L_26)


	//   ....[0]....
.L_26:
        /*0098*/ 	.word	0x00003d00


	//----- nvinfo : EIATTR_CRS_STACK_SIZE
	.align		4
.L_27:
        /*009c*/ 	.byte	0x04, 0x1e
        /*009e*/ 	.short	(.L_29 - .L_28)
.L_28:
        /*00a0*/ 	.word	0x00000000


	//----- nvinfo : EIATTR_CBANK_PARAM_SIZE
	.align		4
.L_29:
        /*00a4*/ 	.byte	0x03, 0x19
        /*00a6*/ 	.short	0x0010


	//----- nvinfo : EIATTR_PARAM_CBANK
	.align		4
        /*00a8*/ 	.byte	0x04, 0x0a
        /*00aa*/ 	.short	(.L_31 - .L_30)
	.align		4
.L_30:
        /*00ac*/ 	.word	index@(.nv.constant0._Z18softmax_v1_no_bankILi8ELi1024EEvPfS0_)
        /*00b0*/ 	.short	0x0380
        /*00b2*/ 	.short	0x0010


	//----- nvinfo : EIATTR_SW_WAR
	.align		4
.L_31:
        /*00b4*/ 	.byte	0x04, 0x36
        /*00b6*/ 	.short	(.L_33 - .L_32)
.L_32:
        /*00b8*/ 	.word	0x00000008
.L_33:


//--------------------- .nv.info._Z10softmax_v0ILi8ELi1024EEvPfS0_ --------------------------
	.section	.nv.info._Z10softmax_v0ILi8ELi1024EEvPfS0_,"",@"SHT_CUDA_INFO"
	.sectionflags	@""
	.align	4


	//----- nvinfo : EIATTR_CUDA_API_VERSION
	.align		4
        /*0000*/ 	.byte	0x04, 0x37
        /*0002*/ 	.short	(.L_35 - .L_34)
.L_34:
        /*0004*/ 	.word	0x00000082


	//----- nvinfo : EIATTR_KPARAM_INFO
	.align		4
.L_35:
        /*0008*/ 	.byte	0x04, 0x17
        /*000a*/ 	.short	(.L_37 - .L_36)
.L_36:
        /*000c*/ 	.word	0x00000000
        /*0010*/ 	.short	0x0001
        /*0012*/ 	.short	0x0008
        /*0014*/ 	.byte	0x00, 0xf5, 0x21, 0x00


	//----- nvinfo : EIATTR_KPARAM_INFO
	.align		4
.L_37:
        /*0018*/ 	.byte	0x04, 0x17
        /*001a*/ 	.short	(.L_39 - .L_38)
.L_38:
        /*001c*/ 	.word	0x00000000
        /*0020*/ 	.short	0x0000
        /*0022*/ 	.short	0x0000
        /*0024*/ 	.byte	0x00, 0xf5, 0x21, 0x00


	//----- nvinfo : EIATTR_SPARSE_MMA_MASK
	.align		4
.L_39:
        /*0028*/ 	.byte	0x03, 0x50
        /*002a*/ 	.short	0x0000


	//----- nvinfo : EIATTR_MAXREG_COUNT
	.align		4
        /*002c*/ 	.byte	0x03, 0x1b
        /*002e*/ 	.short	0x00ff


	//----- nvinfo : EIATTR_NUM_BARRIERS
	.align		4
        /*0030*/ 	.byte	0x02, 0x4c
        /*0032*/ 	.byte	0x01
	.zero		1


	//----- nvinfo : EIATTR_MERCURY_ISA_VERSION
	.align		4
        /*0034*/ 	.byte	0x03, 0x5f
        /*0036*/ 	.short	0x0101


	//----- nvinfo : EIATTR_COOP_GROUP_MASK_REGIDS
	.align		4
        /*0038*/ 	.byte	0x04, 0x29
        /*003a*/ 	.short	(.L_41 - .L_40)


	//   ....[0]....
.L_40:
        /*003c*/ 	.word	0xffffffff


	//   ....[1]....
        /*0040*/ 	.word	0xffffffff


	//   ....[2]....
        /*0044*/ 	.word	0xffffffff


	//   ....[3]....
        /*0048*/ 	.word	0xffffffff


	//   ....[4]....
        /*004c*/ 	.word	0xffffffff


	//   ....[5]....
        /*0050*/ 	.word	0xffffffff


	//   ....[6]....
        /*0054*/ 	.word	0xffffffff


	//   ....[7]....
        /*0058*/ 	.word	0xffffffff


	//   ....[8]....
        /*005c*/ 	.word	0xffffffff


	//   ....[9]....
        /*0060*/ 	.word	0xffffffff


	//----- nvinfo : EIATTR_COOP_GROUP_INSTR_OFFSETS
	.align		4
.L_41:
        /*0064*/ 	.byte	0x04, 0x28
        /*0066*/ 	.short	(.L_43 - .L_42)


	//   ....[0]....
.L_42:
        /*0068*/ 	.word	0x00000330


	//   ....[1]....
        /*006c*/ 	.word	0x00000350


	//   ....[2]....
        /*0070*/ 	.word	0x00000370


	//   ....[3]....
        /*0074*/ 	.word	0x000003c0


	//   ....[4]....
        /*0078*/ 	.word	0x00000420


	//   ....[5]....
        /*007c*/ 	.word	0x00001b20


	//   ....[6]....
        /*0080*/ 	.word	0x00001b40


	//   ....[7]....
        /*0084*/ 	.word	0x00001b60


	//   ....[8]....
        /*0088*/ 	.word	0x00001ba0


	//   ....[9]....
        /*008c*/ 	.word	0x00001cc0


	//----- nvinfo : EIATTR_VRC_CTA_INIT_COUNT
	.align		4
.L_43:
        /*0090*/ 	.byte	0x02, 0x4a
	.zero		1
	.zero		1


	//----- nvinfo : EIATTR_EXIT_INSTR_OFFSETS
	.align		4
        /*0094*/ 	.byte	0x04, 0x1c
        /*0096*/ 	.short	(.L_45 - .L_44)


	//   ....[0]....
.L_44:
        /*0098*/ 	.word	0x00003d10


	//----- nvinfo : EIATTR_CRS_STACK_SIZE
	.align		4
.L_45:
        /*009c*/ 	.byte	0x04, 0x1e
        /*009e*/ 	.short	(.L_47 - .L_46)
.L_46:
        /*00a0*/ 	.word	0x00000000


	//----- nvinfo : EIATTR_CBANK_PARAM_SIZE
	.align		4
.L_47:
        /*00a4*/ 	.byte	0x03, 0x19
        /*00a6*/ 	.short	0x0010


	//----- nvinfo : EIATTR_PARAM_CBANK
	.align		4
        /*00a8*/ 	.byte	0x04, 0x0a
        /*00aa*/ 	.short	(.L_49 - .L_48)
	.align		4
.L_48:
        /*00ac*/ 	.word	index@(.nv.constant0._Z10softmax_v0ILi8ELi1024EEvPfS0_)
        /*00b0*/ 	.short	0x0380
        /*00b2*/ 	.short	0x0010


	//----- nvinfo : EIATTR_SW_WAR
	.align		4
.L_49:
        /*00b4*/ 	.byte	0x04, 0x36
        /*00b6*/ 	.short	(.L_51 - .L_50)
.L_50:
        /*00b8*/ 	.word	0x00000008
.L_51:


//--------------------- .nv.callgraph             --------------------------
	.section	.nv.callgraph,"",@"SHT_CUDA_CALLGRAPH"
	.align	4
	.sectionentsize	8
	.align		4
        /*0000*/ 	.word	0x00000000
	.align		4
        /*0004*/ 	.word	0xffffffff
	.align		4
        /*0008*/ 	.word	0x00000000
	.align		4
        /*000c*/ 	.word	0xfffffffe
	.align		4
        /*0010*/ 	.word	0x00000000
	.align		4
        /*0014*/ 	.word	0xfffffffd
	.align		4
        /*0018*/ 	.word	0x00000000
	.align		4
        /*001c*/ 	.word	0xfffffffc


//--------------------- .text._Z18softmax_v1_no_bankILi8ELi1024EEvPfS0_ --------------------------
	.section	.text._Z18softmax_v1_no_bankILi8ELi1024EEvPfS0_,"ax",@progbits
	.align	128
        .global         _Z18softmax_v1_no_bankILi8ELi1024EEvPfS0_
        .type           _Z18softmax_v1_no_bankILi8ELi1024EEvPfS0_,@function
        .size           _Z18softmax_v1_no_bankILi8ELi1024EEvPfS0_,(.L_x_152 - _Z18softmax_v1_no_bankILi8ELi1024EEvPfS0_)
        .other          _Z18softmax_v1_no_bankILi8ELi1024EEvPfS0_,@"STO_CUDA_ENTRY STV_DEFAULT"
_Z18softmax_v1_no_bankILi8ELi1024EEvPfS0_:
.text._Z18softmax_v1_no_bankILi8ELi1024EEvPfS0_:
[----:B------:R-:W-:Y:S01]  /*0000*/  LDC R1, c[0x0][0x37c] ;  /* 0x0000df00ff017b82 */ /* 0x000fe20000000800 */
[----:B------:R-:W0:Y:S07]  /*0010*/  S2R R3, SR_TID.X ;  /* 0x0000000000037919 */ /* 0x000e2e0000002100 */
[----:B------:R-:W1:Y:S01]  /*0020*/  S2UR UR4, SR_CTAID.X ;  /* 0x00000000000479c3 */ /* 0x000e620000002500 */
[----:B------:R-:W2:Y:S01]  /*0030*/  LDCU.64 UR8, c[0x0][0x380] ;  /* 0x00007000ff0877ac */ /* 0x000ea20008000a00 */
[----:B------:R-:W3:Y:S01]  /*0040*/  S2R R36, SR_TID.Y ;  /* 0x0000000000247919 */ /* 0x000ee20000002200 */
[----:B------:R-:W4:Y:S05]  /*0050*/  LDCU.64 UR6, c[0x0][0x358] ;  /* 0x00006b00ff0677ac */ /* 0x000f2a0008000a00 */
[----:B------:R-:W1:Y:S01]  /*0060*/  LDC R0, c[0x0][0x364] ;  /* 0x0000d900ff007b82 */ /* 0x000e620000000800 */
[----:B0-----:R-:W-:Y:S01]  /*0070*/  SHF.L.U32 R3, R3, 0x2, RZ ;  /* 0x0000000203037819 */ /* 0x001fe200000006ff */
[----:B-1----:R-:W-:-:S03]  /*0080*/  IMAD R0, R0, UR4, RZ ;  /* 0x0000000400007c24 */ /* 0x002fc6000f8e02ff */
[----:B---3--:R-:W-:-:S04]  /*0090*/  LEA R5, R36, R3, 0xa ;  /* 0x0000000324057211 */ /* 0x008fc800078e50ff */
[----:B------:R-:W-:-:S04]  /*00a0*/  LEA R5, P0, R0, R5, 0xa ;  /* 0x0000000500057211 */ /* 0x000fc800078050ff */
[----:B------:R-:W-:Y:S02]  /*00b0*/  IADD3.X R2, PT, PT, RZ, RZ, RZ, P0, !PT ;  /* 0x000000ffff027210 */ /* 0x000fe400007fe4ff */
[C---:B------:R-:W-:Y:S02]  /*00c0*/  SHF.L.U32 R0, R5.reuse, 0x2, RZ ;  /* 0x0000000205007819 */ /* 0x040fe400000006ff */
[----:B------:R-:W-:Y:S02]  /*00d0*/  SHF.L.U64.HI R2, R5, 0x2, R2 ;  /* 0x0000000205027819 */ /* 0x000fe40000010202 */
[----:B--2---:R-:W-:-:S04]  /*00e0*/  IADD3 R38, P0, PT, R0, UR8, RZ ;  /* 0x0000000800267c10 */ /* 0x004fc8000ff1e0ff */
[----:B------:R-:W-:-:S05]  /*00f0*/  IADD3.X R39, PT, PT, R2, UR9, RZ, P0, !PT ;  /* 0x0000000902277c10 */ /* 0x000fca00087fe4ff */
[----:B----4-:R-:W2:Y:S04]  /*0100*/  LDG.E.128 R4, desc[UR6][R38.64] ;  /* 0x0000000626047981 */ /* 0x010ea8000c1e1d00 */
[----:B------:R-:W3:Y:S04]  /*0110*/  LDG.E.128 R8, desc[UR6][R38.64+0x200] ;  /* 0x0002000626087981 */ /* 0x000ee8000c1e1d00 */
[----:B------:R-:W4:Y:S04]  /*0120*/  LDG.E.128 R12, desc[UR6][R38.64+0x400] ;  /* 0x00040006260c7981 */ /* 0x000f28000c1e1d00 */
[----:B------:R-:W5:Y:S04]  /*0130*/  LDG.E.128 R16, desc[UR6][R38.64+0x600] ;  /* 0x0006000626107981 */ /* 0x000f68000c1e1d00 */
[----:B------:R-:W5:Y:S04]  /*0140*/  LDG.E.128 R20, desc[UR6][R38.64+0x800] ;  /* 0x0008000626147981 */ /* 0x000f68000c1e1d00 */
[----:B------:R-:W5:Y:S04]  /*0150*/  LDG.E.128 R24, desc[UR6][R38.64+0xa00] ;  /* 0x000a000626187981 */ /* 0x000f68000c1e1d00 */
[----:B------:R-:W5:Y:S04]  /*0160*/  LDG.E.128 R28, desc[UR6][R38.64+0xc00] ;  /* 0x000c0006261c7981 */ /* 0x000f68000c1e1d00 */
[----:B------:R-:W5:Y:S01]  /*0170*/  LDG.E.128 R32, desc[UR6][R38.64+0xe00] ;  /* 0x000e000626207981 */ /* 0x000f62000c1e1d00 */
[----:B------:R-:W0:Y:S01]  /*0180*/  S2UR UR5, SR_CgaCtaId ;  /* 0x00000000000579c3 */ /* 0x000e220000008800 */
[----:B------:R-:W-:Y:S01]  /*0190*/  UMOV UR4, 0x400 ;  /* 0x0000040000047882 */ /* 0x000fe20000000000 */
[----:B------:R-:W-:Y:S01]  /*01a0*/  BSSY.RECONVERGENT B2, `(.L_x_0) ;  /* 0x00001d8000027945 */ /* 0x000fe20003800200 */
[----:B0-----:R-:W-:-:S06]  /*01b0*/  ULEA UR4, UR5, UR4, 0x18 ;  /* 0x0000000405047291 */ /* 0x001fcc000f8ec0ff */
[----:B------:R-:W-:-:S04]  /*01c0*/  LEA R36, R36, UR4, 0xc ;  /* 0x0000000424247c11 */ /* 0x000fc8000f8e60ff */
[----:B------:R-:W-:Y:S02]  /*01d0*/  IADD3 R3, PT, PT, R3, R36, RZ ;  /* 0x0000002403037210 */ /* 0x000fe40007ffe0ff */
[----:B--2---:R-:W-:-:S03]  /*01e0*/  FMNMX3 R37, R4, -10000, R5, !PT ;  /* 0xc61c400004257876 */ /* 0x004fc60007800005 */
[----:B------:R-:W-:Y:S01]  /*01f0*/  STS [R3], R4 ;  /* 0x0000000403007388 */ /* 0x000fe20000000800 */
[----:B------:R-:W-:-:S03]  /*0200*/  FMNMX3 R37, R37, R6, R7, !PT ;  /* 0x0000000625257276 */ /* 0x000fc60007800007 */
[----:B------:R-:W-:Y:S01]  /*0210*/  STS [R3+0x80], R5 ;  /* 0x0000800503007388 */ /* 0x000fe20000000800 */
[----:B---3--:R-:W-:-:S03]  /*0220*/  FMNMX3 R37, R37, R8, R9, !PT ;  /* 0x0000000825257276 */ /* 0x008fc60007800009 */
[----:B------:R-:W-:Y:S01]  /*0230*/  STS [R3+0x100], R6 ;  /* 0x0001000603007388 */ /* 0x000fe20000000800 */
[----:B------:R-:W-:-:S03]  /*0240*/  FMNMX3 R37, R37, R10, R11, !PT ;  /* 0x0000000a25257276 */ /* 0x000fc6000780000b */
[----:B------:R-:W-:Y:S01]  /*0250*/  STS [R3+0x180], R7 ;  /* 0x0001800703007388 */ /* 0x000fe20000000800 */
[----:B----4-:R-:W-:-:S03]  /*0260*/  FMNMX3 R37, R37, R12, R13, !PT ;  /* 0x0000000c25257276 */ /* 0x010fc6000780000d */
[----:B------:R-:W-:Y:S01]  /*0270*/  STS [R3+0x200], R8 ;  /* 0x0002000803007388 */ /* 0x000fe20000000800 */
[----:B------:R-:W-:-:S03]  /*0280*/  FMNMX3 R37, R37, R14, R15, !PT ;  /* 0x0000000e25257276 */ /* 0x000fc6000780000f */
[----:B------:R-:W-:Y:S01]  /*0290*/  STS [R3+0x280], R9 ;  /* 0x0002800903007388 */ /* 0x000fe20000000800 */
[----:B-----5:R-:W-:-:S03]  /*02a0*/  FMNMX3 R37, R37, R16, R17, !PT ;  /* 0x0000001025257276 */ /* 0x020fc60007800011 */
[----:B------:R-:W-:Y:S01]  /*02b0*/  STS [R3+0x300], R10 ;  /* 0x0003000a03007388 */ /* 0x000fe20000000800 */
[----:B------:R-:W-:-:S03]  /*02c0*/  FMNMX3 R37, R37, R18, R19, !PT ;  /* 0x0000001225257276 */ /* 0x000fc60007800013 */
        /* <DEDUP_REMOVED lines=16> */
[----:B------:R-:W-:Y:S04]  /*03d0*/  STS [R3+0x780], R19 ;  /* 0x0007801303007388 */ /* 0x000fe80000000800 */
[----:B------:R-:W0:Y:S04]  /*03e0*/  SHFL.BFLY PT, R38, R37, 0x10, 0x1f ;  /* 0x0e001f0025267f89 */ /* 0x000e2800000e0000 */
[----:B------:R-:W-:Y:S04]  /*03f0*/  STS [R3+0x800], R20 ;  /* 0x0008001403007388 */ /* 0x000fe80000000800 */
[----:B------:R-:W-:Y:S04]  /*0400*/  STS [R3+0x880], R21 ;  /* 0x0008801503007388 */ /* 0x000fe80000000800 */
[----:B------:R-:W-:Y:S04]  /*0410*/  STS [R3+0x900], R22 ;  /* 0x0009001603007388 */ /* 0x000fe80000000800 */
[----:B------:R-:W-:Y:S04]  /*0420*/  STS [R3+0x980], R23 ;  /* 0x0009801703007388 */ /* 0x000fe80000000800 */
[----:B------:R-:W-:Y:S01]  /*0430*/  STS [R3+0xa00], R24 ;  /* 0x000a001803007388 */ /* 0x000fe20000000800 */
[----:B0-----:R-:W-:-:S03]  /*0440*/  FMNMX R38, R37, R38, !PT ;  /* 0x0000002625267209 */ /* 0x001fc60007800000 */
        /* <DEDUP_REMOVED lines=13> */
[----:B------:R-:W-:Y:S01]  /*0520*/  STS [R3+0xf80], R35 ;  /* 0x000f802303007388 */ /* 0x000fe20000000800 */
[----:B------:R-:W-:Y:S01]  /*0530*/  BAR.SYNC.DEFER_BLOCKING 0x0 ;  /* 0x0000000000007b1d */ /* 0x000fe20000010000 */
[----:B0-----:R-:W-:-:S05]  /*0540*/  FMNMX R40, R39, R40, !PT ;  /* 0x0000002827287209 */ /* 0x001fca0007800000 */
[----:B------:R-:W0:Y:S04]  /*0550*/  SHFL.BFLY PT, R5, R40, 0x2, 0x1f ;  /* 0x0c401f0028057f89 */ /* 0x000e2800000e0000 */
[----:B------:R-:W-:Y:S04]  /*0560*/  LDS R4, [R3] ;  /* 0x0000000003047984 */ /* 0x000fe80000000800 */
[----:B------:R-:W-:Y:S04]  /*0570*/  LDS R8, [R3+0x80] ;  /* 0x0000800003087984 */ /* 0x000fe80000000800 */
[----:B------:R-:W-:Y:S01]  /*0580*/  LDS R12, [R3+0x100] ;  /* 0x00010000030c7984 */ /* 0x000fe20000000800 */
[----:B0-----:R-:W-:Y:S01]  /*0590*/  FMNMX R40, R40, R5, !PT ;  /* 0x0000000528287209 */ /* 0x001fe20007800000 */
[----:B------:R-:W-:-:S02]  /*05a0*/  HFMA2 R5, -RZ, RZ, 0.96630859375, -0.0022525787353515625 ;  /* 0x3bbb989dff057431 */ /* 0x000fc400000001ff */
[----:B------:R-:W-:Y:S04]  /*05b0*/  LDS R20, [R3+0x180] ;  /* 0x0001800003147984 */ /* 0x000fe80000000800 */
[----:B------:R-:W0:Y:S04]  /*05c0*/  SHFL.BFLY PT, R7, R40, 0x1, 0x1f ;  /* 0x0c201f0028077f89 */ /* 0x000e2800000e0000 */
[----:B------:R-:W1:Y:S04]  /*05d0*/  LDS R22, [R3+0x200] ;  /* 0x0002000003167984 */ /* 0x000e680000000800 */
[----:B------:R-:W2:Y:S04]  /*05e0*/  LDS R24, [R3+0x280] ;  /* 0x0002800003187984 */ /* 0x000ea80000000800 */
[----:B------:R-:W3:Y:S04]  /*05f0*/  LDS R14, [R3+0x300] ;  /* 0x00030000030e7984 */ /* 0x000ee80000000800 */
[----:B------:R-:W4:Y:S04]  /*0600*/  LDS R10, [R3+0x380] ;  /* 0x00038000030a7984 */ /* 0x000f280000000800 */
[----:B------:R-:W-:Y:S01]  /*0610*/  LDS R34, [R3+0x780] ;  /* 0x0007800003227984 */ /* 0x000fe20000000800 */
[----:B0-----:R-:W-:-:S03]  /*0620*/  FMNMX R7, R40, R7, !PT ;  /* 0x0000000728077209 */ /* 0x001fc60007800000 */
[----:B------:R-:W-:Y:S02]  /*0630*/  LDS R40, [R3+0x880] ;  /* 0x0008800003287984 */ /* 0x000fe40000000800 */
[C---:B------:R-:W-:Y:S01]  /*0640*/  FADD R6, -R7.reuse, R4 ;  /* 0x0000000407067221 */ /* 0x040fe20000000100 */
[----:B------:R-:W-:Y:S01]  /*0650*/  MOV R4, 0x437c0000 ;  /* 0x437c000000047802 */ /* 0x000fe20000000f00 */
[C---:B------:R-:W-:Y:S01]  /*0660*/  FADD R16, -R7.reuse, R8 ;  /* 0x0000000807107221 */ /* 0x040fe20000000100 */
[C---:B------:R-:W-:Y:S01]  /*0670*/  FADD R18, -R7.reuse, R12 ;  /* 0x0000000c07127221 */ /* 0x040fe20000000100 */
[-C--:B------:R-:W-:Y:S01]  /*0680*/  FFMA.SAT R15, R6, R5.reuse, 0.5 ;  /* 0x3f000000060f7423 */ /* 0x080fe20000002005 */
[----:B------:R-:W0:Y:S01]  /*0690*/  LDS R12, [R3+0x400] ;  /* 0x00040000030c7984 */ /* 0x000e220000000800 */
[-C--:B------:R-:W-:Y:S01]  /*06a0*/  FFMA.SAT R13, R16, R5.reuse, 0.5 ;  /* 0x3f000000100d7423 */ /* 0x080fe20000002005 */
[----:B------:R-:W-:Y:S01]  /*06b0*/  FADD R20, -R7, R20 ;  /* 0x0000001407147221 */ /* 0x000fe20000000100 */
[----:B------:R-:W-:Y:S01]  /*06c0*/  FFMA.RM R15, R15, R4, 12582913 ;  /* 0x4b4000010f0f7423 */ /* 0x000fe20000004004 */
[----:B------:R-:W-:-:S02]  /*06d0*/  FFMA.SAT R17, R18, R5, 0.5 ;  /* 0x3f00000012117423 */ /* 0x000fc40000002005 */
[----:B------:R-:W-:Y:S01]  /*06e0*/  FFMA.SAT R19, R20, R5, 0.5 ;  /* 0x3f00000014137423 */ /* 0x000fe20000002005 */
[----:B------:R-:W-:-:S03]  /*06f0*/  FADD R9, R15, -12583039 ;  /* 0xcb40007f0f097421 */ /* 0x000fc60000000000 */
[-C--:B------:R-:W-:Y:S01]  /*0700*/  FFMA.RM R8, R19, R4.reuse, 12582913 ;  /* 0x4b40000113087423 */ /* 0x080fe20000004004 */
[----:B------:R-:W-:Y:S01]  /*0710*/  FFMA R11, R6, 1.4426950216293334961, -R9 ;  /* 0x3fb8aa3b060b7823 */ /* 0x000fe20000000809 */
[-C--:B------:R-:W-:Y:S01]  /*0720*/  FFMA.RM R9, R13, R4.reuse, 12582913 ;  /* 0x4b4000010d097423 */ /* 0x080fe20000004004 */
[----:B-1----:R-:W-:Y:S01]  /*0730*/  FADD R22, -R7, R22 ;  /* 0x0000001607167221 */ /* 0x002fe20000000100 */
[----:B------:R-:W-:Y:S01]  /*0740*/  FADD R19, R8, -12583039 ;  /* 0xcb40007f08137421 */ /* 0x000fe20000000000 */
[----:B------:R-:W-:Y:S01]  /*0750*/  FFMA R11, R6, 1.925963033500011079e-08, R11 ;  /* 0x32a57060060b7823 */ /* 0x000fe2000000000b */
[----:B------:R-:W-:Y:S01]  /*0760*/  FADD R13, R9, -12583039 ;  /* 0xcb40007f090d7421 */ /* 0x000fe20000000000 */
[-C--:B------:R-:W-:Y:S01]  /*0770*/  FFMA.RM R6, R17, R4.reuse, 12582913 ;  /* 0x4b40000111067423 */ /* 0x080fe20000004004 */
[-C--:B------:R-:W-:Y:S01]  /*0780*/  FFMA.SAT R25, R22, R5.reuse, 0.5 ;  /* 0x3f00000016197423 */ /* 0x080fe20000002005 */
[----:B------:R1:W5:Y:S01]  /*0790*/  MUFU.EX2 R21, R11 ;  /* 0x0000000b00157308 */ /* 0x0003620000000800 */
[----:B------:R-:W-:Y:S01]  /*07a0*/  FFMA R13, R16, 1.4426950216293334961, -R13 ;  /* 0x3fb8aa3b100d7823 */ /* 0x000fe2000000080d */
[----:B------:R-:W-:Y:S01]  /*07b0*/  FFMA R23, R20, 1.4426950216293334961, -R19 ;  /* 0x3fb8aa3b14177823 */ /* 0x000fe20000000813 */
[C---:B--2---:R-:W-:Y:S01]  /*07c0*/  FADD R28, -R7.reuse, R24 ;  /* 0x00000018071c7221 */ /* 0x044fe20000000100 */
[----:B---3--:R-:W-:Y:S01]  /*07d0*/  FADD R26, -R7, R14 ;  /* 0x0000000e071a7221 */ /* 0x008fe20000000100 */
[----:B------:R-:W-:Y:S01]  /*07e0*/  FFMA R17, R16, 1.925963033500011079e-08, R13 ;  /* 0x32a5706010117823 */ /* 0x000fe2000000000d */
[----:B------:R-:W-:Y:S01]  /*07f0*/  FADD R13, R6, -12583039 ;  /* 0xcb40007f060d7421 */ /* 0x000fe20000000000 */
[----:B------:R-:W-:Y:S01]  /*0800*/  FFMA R24, R20, 1.925963033500011079e-08, R23 ;  /* 0x32a5706014187823 */ /* 0x000fe20000000017 */
[----:B------:R-:W-:Y:S01]  /*0810*/  SHF.L.U32 R16, R15, 0x17, RZ ;  /* 0x000000170f107819 */ /* 0x000fe200000006ff */
[----:B-1----:R-:W-:Y:S01]  /*0820*/  FFMA.SAT R11, R28, R5, 0.5 ;  /* 0x3f0000001c0b7423 */ /* 0x002fe20000002005 */
[C---:B------:R-:W-:Y:S01]  /*0830*/  FFMA R13, R18.reuse, 1.4426950216293334961, -R13 ;  /* 0x3fb8aa3b120d7823 */ /* 0x040fe2000000080d */
[----:B------:R-:W1:Y:S01]  /*0840*/  MUFU.EX2 R17, R17 ;  /* 0x0000001100117308 */ /* 0x000e620000000800 */
[----:B----4-:R-:W-:Y:S01]  /*0850*/  FADD R10, -R7, R10 ;  /* 0x0000000a070a7221 */ /* 0x010fe20000000100 */
[-C--:B------:R-:W-:Y:S01]  /*0860*/  FFMA.RM R11, R11, R4.reuse, 12582913 ;  /* 0x4b4000010b0b7423 */ /* 0x080fe20000004004 */
[----:B------:R-:W-:Y:S01]  /*0870*/  FFMA R19, R18, 1.925963033500011079e-08, R13 ;  /* 0x32a5706012137823 */ /* 0x000fe2000000000d */
[-C--:B------:R-:W-:Y:S01]  /*0880*/  FFMA.RM R13, R25, R4.reuse, 12582913 ;  /* 0x4b400001190d7423 */ /* 0x080fe20000004004 */
[----:B------:R-:W2:Y:S01]  /*0890*/  LDS R18, [R3+0x480] ;  /* 0x0004800003127984 */ /* 0x000ea20000000800 */
[----:B-----5:R-:W-:Y:S01]  /*08a0*/  FMUL R16, R16, R21 ;  /* 0x0000001510107220 */ /* 0x020fe20000400000 */
[----:B------:R-:W-:Y:S01]  /*08b0*/  FADD R25, R11, -12583039 ;  /* 0xcb40007f0b197421 */ /* 0x000fe20000000000 */
[----:B------:R-:W-:Y:S01]  /*08c0*/  FADD R23, R13, -12583039 ;  /* 0xcb40007f0d177421 */ /* 0x000fe20000000000 */
[----:B------:R-:W-:Y:S01]  /*08d0*/  SHF.L.U32 R14, R9, 0x17, RZ ;  /* 0x00000017090e7819 */ /* 0x000fe200000006ff */
[-C--:B------:R-:W-:Y:S01]  /*08e0*/  FFMA.SAT R29, R10, R5.reuse, 0.5 ;  /* 0x3f0000000a1d7423 */ /* 0x080fe20000002005 */
[----:B------:R-:W-:Y:S01]  /*08f0*/  LDS R20, [R3+0x580] ;  /* 0x0005800003147984 */ /* 0x000fe20000000800 */
[----:B------:R-:W-:Y:S01]  /*0900*/  FFMA R23, R22, 1.4426950216293334961, -R23 ;  /* 0x3fb8aa3b16177823 */ /* 0x000fe20000000817 */
[----:B0-----:R-:W-:Y:S01]  /*0910*/  FADD R30, -R7, R12 ;  /* 0x0000000c071e7221 */ /* 0x001fe20000000100 */
[----:B------:R-:W-:Y:S01]  /*0920*/  FFMA R25, R28, 1.4426950216293334961, -R25 ;  /* 0x3fb8aa3b1c197823 */ /* 0x000fe20000000819 */
[-C--:B------:R-:W-:Y:S01]  /*0930*/  FFMA.RM R9, R29, R4.reuse, 12582913 ;  /* 0x4b4000011d097423 */ /* 0x080fe20000004004 */
[----:B------:R-:W-:Y:S01]  /*0940*/  FFMA R21, R22, 1.925963033500011079e-08, R23 ;  /* 0x32a5706016157823 */ /* 0x000fe20000000017 */
[----:B------:R-:W-:Y:S01]  /*0950*/  FFMA.SAT R23, R26, R5, 0.5 ;  /* 0x3f0000001a177423 */ /* 0x000fe20000002005 */
[----:B------:R-:W0:Y:S01]  /*0960*/  LDS R22, [R3+0x500] ;  /* 0x0005000003167984 */ /* 0x000e220000000800 */
[----:B-1----:R-:W-:Y:S01]  /*0970*/  FMUL R14, R14, R17 ;  /* 0x000000110e0e7220 */ /* 0x002fe20000400000 */
[----:B------:R-:W-:Y:S01]  /*0980*/  FFMA.SAT R17, R30, R5, 0.5 ;  /* 0x3f0000001e117423 */ /* 0x000fe20000002005 */
[-C--:B------:R-:W-:Y:S01]  /*0990*/  FFMA.RM R23, R23, R4.reuse, 12582913 ;  /* 0x4b40000117177423 */ /* 0x080fe20000004004 */
[----:B------:R-:W-:Y:S01]  /*09a0*/  FFMA R27, R28, 1.925963033500011079e-08, R25 ;  /* 0x32a570601c1b7823 */ /* 0x000fe20000000019 */
[----:B------:R-:W-:Y:S01]  /*09b0*/  FADD R29, R9, -12583039 ;  /* 0xcb40007f091d7421 */ /* 0x000fe20000000000 */
[----:B------:R-:W-:Y:S01]  /*09c0*/  FFMA.RM R17, R17, R4, 12582913 ;  /* 0x4b40000111117423 */ /* 0x000fe20000004004 */
[----:B------:R-:W-:Y:S01]  /*09d0*/  FADD R25, R23, -12583039 ;  /* 0xcb40007f17197421 */ /* 0x000fe20000000000 */
[----:B------:R-:W1:Y:S01]  /*09e0*/  LDS R28, [R3+0x600] ;  /* 0x00060000031c7984 */ /* 0x000e620000000800 */
[----:B------:R-:W-:Y:S01]  /*09f0*/  FFMA R29, R10, 1.4426950216293334961, -R29 ;  /* 0x3fb8aa3b0a1d7823 */ /* 0x000fe2000000081d */
[----:B------:R-:W3:Y:S01]  /*0a00*/  MUFU.EX2 R15, R24 ;  /* 0x00000018000f7308 */ /* 0x000ee20000000800 */
[----:B------:R-:W-:Y:S01]  /*0a10*/  FFMA R25, R26, 1.4426950216293334961, -R25 ;  /* 0x3fb8aa3b1a197823 */ /* 0x000fe20000000819 */
[----:B------:R-:W-:Y:S01]  /*0a20*/  FADD R31, R17, -12583039 ;  /* 0xcb40007f111f7421 */ /* 0x000fe20000000000 */
[----:B------:R-:W-:Y:S01]  /*0a30*/  FFMA R29, R10, 1.925963033500011079e-08, R29 ;  /* 0x32a570600a1d7823 */ /* 0x000fe2000000001d */
[----:B------:R-:W-:Y:S01]  /*0a40*/  SHF.L.U32 R11, R11, 0x17, RZ ;  /* 0x000000170b0b7819 */ /* 0x000fe200000006ff */
[----:B------:R-:W-:Y:S01]  /*0a50*/  FFMA R25, R26, 1.925963033500011079e-08, R25 ;  /* 0x32a570601a197823 */ /* 0x000fe20000000019 */
[----:B------:R-:W-:Y:S01]  /*0a60*/  FFMA R31, R30, 1.4426950216293334961, -R31 ;  /* 0x3fb8aa3b1e1f7823 */ /* 0x000fe2000000081f */
[----:B------:R-:W-:Y:S01]  /*0a70*/  LDS R26, [R3+0x680] ;  /* 0x00068000031a7984 */ /* 0x000fe20000000800 */
[----:B------:R-:W4:Y:S01]  /*0a80*/  MUFU.EX2 R24, R27 ;  /* 0x0000001b00187308 */ /* 0x000f220000000800 */
[----:B------:R-:W-:Y:S01]  /*0a90*/  SHF.L.U32 R10, R8, 0x17, RZ ;  /* 0x00000017080a7819 */ /* 0x000fe200000006ff */
[----:B------:R-:W-:Y:S01]  /*0aa0*/  FFMA R31, R30, 1.925963033500011079e-08, R31 ;  /* 0x32a570601e1f7823 */ /* 0x000fe2000000001f */
[----:B------:R-:W-:Y:S01]  /*0ab0*/  SHF.L.U32 R8, R13, 0x17, RZ ;  /* 0x000000170d087819 */ /* 0x000fe200000006ff */
[----:B------:R-:W5:Y:S01]  /*0ac0*/  LDS R30, [R3+0x700] ;  /* 0x00070000031e7984 */ /* 0x000f620000000800 */
[----:B------:R-:W-:Y:S01]  /*0ad0*/  SHF.L.U32 R12, R6, 0x17, RZ ;  /* 0x00000017060c7819 */ /* 0x000fe200000006ff */
[----:B------:R-:W-:Y:S01]  /*0ae0*/  FADD R40, -R7, R40 ;  /* 0x0000002807287221 */ /* 0x000fe20000000100 */
[----:B------:R-:W-:Y:S01]  /*0af0*/  SHF.L.U32 R32, R23, 0x17, RZ ;  /* 0x0000001717207819 */ /* 0x000fe200000006ff */
[----:B------:R-:W0:Y:S01]  /*0b00*/  MUFU.EX2 R36, R29 ;  /* 0x0000001d00247308 */ /* 0x000e220000000800 */
[----:B--2---:R-:W-:Y:S01]  /*0b10*/  FADD R18, -R7, R18 ;  /* 0x0000001207127221 */ /* 0x004fe20000000100 */
[----:B------:R-:W-:Y:S01]  /*0b20*/  SHF.L.U32 R17, R17, 0x17, RZ ;  /* 0x0000001711117819 */ /* 0x000fe200000006ff */
[----:B---3--:R-:W-:Y:S01]  /*0b30*/  FMUL R10, R10, R15 ;  /* 0x0000000f0a0a7220 */ /* 0x008fe20000400000 */
[-C--:B------:R-:W-:Y:S01]  /*0b40*/  FFMA.SAT R33, R40, R5.reuse, 0.5 ;  /* 0x3f00000028217423 */ /* 0x080fe20000002005 */
[----:B------:R-:W-:Y:S01]  /*0b50*/  FFMA.SAT R13, R18, R5, 0.5 ;  /* 0x3f000000120d7423 */ /* 0x000fe20000002005 */
[----:B------:R-:W-:Y:S02]  /*0b60*/  STS [R3], R16 ;  /* 0x0000001003007388 */ /* 0x000fe40000000800 */
[----:B------:R-:W2:Y:S01]  /*0b70*/  MUFU.EX2 R25, R25 ;  /* 0x0000001900197308 */ /* 0x000ea20000000800 */
[----:B----4-:R-:W-:Y:S01]  /*0b80*/  FMUL R6, R11, R24 ;  /* 0x000000180b067220 */ /* 0x010fe20000400000 */
[----:B------:R-:W-:Y:S01]  /*0b90*/  SHF.L.U32 R11, R9, 0x17, RZ ;  /* 0x00000017090b7819 */ /* 0x000fe200000006ff */
[----:B------:R-:W-:Y:S01]  /*0ba0*/  FFMA.RM R9, R13, R4, 12582913 ;  /* 0x4b4000010d097423 */ /* 0x000fe20000004004 */
[----:B------:R-:W-:Y:S01]  /*0bb0*/  STS [R3+0x80], R14 ;  /* 0x0000800e03007388 */ /* 0x000fe20000000800 */
[----:B0-----:R-:W-:-:S03]  /*0bc0*/  FADD R42, -R7, R22 ;  /* 0x00000016072a7221 */ /* 0x001fc60000000100 */
[----:B------:R-:W0:Y:S01]  /*0bd0*/  MUFU.EX2 R38, R31 ;  /* 0x0000001f00267308 */ /* 0x000e220000000800 */
[----:B------:R-:W-:Y:S01]  /*0be0*/  FMUL R22, R11, R36 ;  /* 0x000000240b167220 */ /* 0x000fe20000400000 */
[----:B------:R-:W-:Y:S01]  /*0bf0*/  FFMA.SAT R13, R42, R5, 0.5 ;  /* 0x3f0000002a0d7423 */ /* 0x000fe20000002005 */
[C---:B------:R-:W-:Y:S01]  /*0c00*/  FADD R11, R9.reuse, -12583039 ;  /* 0xcb40007f090b7421 */ /* 0x040fe20000000000 */
[----:B------:R-:W3:Y:S01]  /*0c10*/  LDS R36, [R3+0x800] ;  /* 0x0008000003247984 */ /* 0x000ee20000000800 */
[----:B------:R-:W-:Y:S01]  /*0c20*/  SHF.L.U32 R9, R9, 0x17, RZ ;  /* 0x0000001709097819 */ /* 0x000fe200000006ff */
[----:B------:R-:W-:Y:S01]  /*0c30*/  FFMA.RM R13, R13, R4, 12582913 ;  /* 0x4b4000010d0d7423 */ /* 0x000fe20000004004 */
[----:B------:R-:W-:Y:S01]  /*0c40*/  FFMA R11, R18, 1.4426950216293334961, -R11 ;  /* 0x3fb8aa3b120b7823 */ /* 0x000fe2000000080b */
[----:B------:R-:W4:Y:S01]  /*0c50*/  MUFU.EX2 R19, R19 ;  /* 0x0000001300137308 */ /* 0x000f220000000800 */
[----:B--2---:R-:W-:Y:S01]  /*0c60*/  FMUL R24, R32, R25 ;  /* 0x0000001920187220 */ /* 0x004fe20000400000 */
[----:B------:R-:W-:Y:S01]  /*0c70*/  FADD R32, -R7, R20 ;  /* 0x0000001407207221 */ /* 0x000fe20000000100 */
[----:B------:R-:W-:Y:S01]  /*0c80*/  FADD R15, R13, -12583039 ;  /* 0xcb40007f0d0f7421 */ /* 0x000fe20000000000 */
[----:B------:R-:W-:Y:S01]  /*0c90*/  FFMA R18, R18, 1.925963033500011079e-08, R11 ;  /* 0x32a5706012127823 */ /* 0x000fe2000000000b */
[----:B-1----:R-:W-:Y:S01]  /*0ca0*/  FADD R28, -R7, R28 ;  /* 0x0000001c071c7221 */ /* 0x002fe20000000100 */
[----:B------:R-:W-:Y:S01]  /*0cb0*/  STS [R3+0x180], R10 ;  /* 0x0001800a03007388 */ /* 0x000fe20000000800 */
[----:B------:R-:W-:Y:S01]  /*0cc0*/  FFMA R15, R42, 1.4426950216293334961, -R15 ;  /* 0x3fb8aa3b2a0f7823 */ /* 0x000fe2000000080f */
[----:B------:R-:W1:Y:S01]  /*0cd0*/  MUFU.EX2 R21, R21 ;  /* 0x0000001500157308 */ /* 0x000e620000000800 */
[----:B0-----:R-:W-:Y:S01]  /*0ce0*/  FMUL R20, R17, R38 ;  /* 0x0000002611147220 */ /* 0x001fe20000400000 */
[----:B------:R-:W-:Y:S01]  /*0cf0*/  FFMA.SAT R17, R32, R5, 0.5 ;  /* 0x3f00000020117423 */ /* 0x000fe20000002005 */
[----:B------:R-:W0:Y:S01]  /*0d00*/  LDS R38, [R3+0x900] ;  /* 0x0009000003267984 */ /* 0x000e220000000800 */
[----:B-----5:R-:W-:-:S02]  /*0d10*/  FADD R30, -R7, R30 ;  /* 0x0000001e071e7221 */ /* 0x020fc40000000100 */
[-C--:B------:R-:W-:Y:S01]  /*0d20*/  FFMA.RM R11, R17, R4.reuse, 12582913 ;  /* 0x4b400001110b7423 */ /* 0x080fe20000004004 */
[----:B------:R-:W-:Y:S01]  /*0d30*/  STS [R3+0x280], R6 ;  /* 0x0002800603007388 */ /* 0x000fe20000000800 */
[----:B------:R-:W2:Y:S01]  /*0d40*/  MUFU.EX2 R18, R18 ;  /* 0x0000001200127308 */ /* 0x000ea20000000800 */
[----:B----4-:R-:W-:Y:S01]  /*0d50*/  FMUL R12, R12, R19 ;  /* 0x000000130c0c7220 */ /* 0x010fe20000400000 */
[----:B------:R-:W-:Y:S01]  /*0d60*/  FFMA R19, R42, 1.925963033500011079e-08, R15 ;  /* 0x32a570602a137823 */ /* 0x000fe2000000000f */
[----:B------:R-:W-:Y:S01]  /*0d70*/  FADD R15, R11, -12583039 ;  /* 0xcb40007f0b0f7421 */ /* 0x000fe20000000000 */
[----:B------:R-:W-:Y:S01]  /*0d80*/  FADD R42, -R7, R26 ;  /* 0x0000001a072a7221 */ /* 0x000fe20000000100 */
[-C--:B------:R-:W-:Y:S01]  /*0d90*/  FFMA.SAT R25, R30, R5.reuse, 0.5 ;  /* 0x3f0000001e197423 */ /* 0x080fe20000002005 */
[----:B------:R-:W-:Y:S01]  /*0da0*/  SHF.L.U32 R11, R11, 0x17, RZ ;  /* 0x000000170b0b7819 */ /* 0x000fe200000006ff */
[----:B------:R-:W-:Y:S01]  /*0db0*/  FFMA R17, R32, 1.4426950216293334961, -R15 ;  /* 0x3fb8aa3b20117823 */ /* 0x000fe2000000080f */
[----:B------:R-:W-:Y:S01]  /*0dc0*/  FFMA.SAT R23, R42, R5, 0.5 ;  /* 0x3f0000002a177423 */ /* 0x000fe20000002005 */
[----:B-1----:R-:W-:Y:S01]  /*0dd0*/  FMUL R8, R8, R21 ;  /* 0x0000001508087220 */ /* 0x002fe20000400000 */
[-C--:B------:R-:W-:Y:S01]  /*0de0*/  FFMA.SAT R21, R28, R5.reuse, 0.5 ;  /* 0x3f0000001c157423 */ /* 0x080fe20000002005 */
[----:B------:R-:W-:Y:S01]  /*0df0*/  FFMA R32, R32, 1.925963033500011079e-08, R17 ;  /* 0x32a5706020207823 */ /* 0x000fe20000000011 */
[-C--:B------:R-:W-:Y:S01]  /*0e00*/  FFMA.RM R17, R23, R4.reuse, 12582913 ;  /* 0x4b40000117117423 */ /* 0x080fe20000004004 */
[----:B------:R1:W-:Y:S01]  /*0e10*/  MUFU.EX2 R26, R19 ;  /* 0x00000013001a7308 */ /* 0x0003e20000000800 */
[----:B------:R-:W-:Y:S01]  /*0e20*/  FFMA.RM R15, R21, R4, 12582913 ;  /* 0x4b400001150f7423 */ /* 0x000fe20000004004 */
[----:B------:R-:W-:Y:S01]  /*0e30*/  STS [R3+0x100], R12 ;  /* 0x0001000c03007388 */ /* 0x000fe20000000800 */
[----:B------:R-:W-:Y:S01]  /*0e40*/  FADD R23, R17, -12583039 ;  /* 0xcb40007f11177421 */ /* 0x000fe20000000000 */
[----:B--2---:R-:W-:Y:S01]  /*0e50*/  FMUL R18, R9, R18 ;  /* 0x0000001209127220 */ /* 0x004fe20000400000 */
[----:B------:R-:W-:Y:S01]  /*0e60*/  FADD R21, R15, -12583039 ;  /* 0xcb40007f0f157421 */ /* 0x000fe20000000000 */
[-C--:B------:R-:W-:Y:S01]  /*0e70*/  FFMA.RM R9, R25, R4.reuse, 12582913 ;  /* 0x4b40000119097423 */ /* 0x080fe20000004004 */
[----:B------:R-:W-:Y:S01]  /*0e80*/  FFMA R23, R42, 1.4426950216293334961, -R23 ;  /* 0x3fb8aa3b2a177823 */ /* 0x000fe20000000817 */
[----:B---3--:R-:W-:Y:S01]  /*0e90*/  FADD R27, -R7, R36 ;  /* 0x00000024071b7221 */ /* 0x008fe20000000100 */
[----:B------:R-:W-:Y:S01]  /*0ea0*/  FFMA R21, R28, 1.4426950216293334961, -R21 ;  /* 0x3fb8aa3b1c157823 */ /* 0x000fe20000000815 */
[----:B-1----:R-:W-:Y:S01]  /*0eb0*/  FADD R19, R9, -12583039 ;  /* 0xcb40007f09137421 */ /* 0x002fe20000000000 */
[----:B------:R-:W-:Y:S01]  /*0ec0*/  FFMA R25, R42, 1.925963033500011079e-08, R23 ;  /* 0x32a570602a197823 */ /* 0x000fe20000000017 */
[-C--:B------:R-:W-:Y:S01]  /*0ed0*/  FFMA.SAT R31, R27, R5.reuse, 0.5 ;  /* 0x3f0000001b1f7423 */ /* 0x080fe20000002005 */
[----:B------:R-:W-:Y:S01]  /*0ee0*/  FFMA R21, R28, 1.925963033500011079e-08, R21 ;  /* 0x32a570601c157823 */ /* 0x000fe20000000015 */
[----:B------:R-:W-:Y:S01]  /*0ef0*/  FADD R28, -R7, R34 ;  /* 0x00000022071c7221 */ /* 0x000fe20000000100 */
[----:B------:R-:W1:Y:S01]  /*0f00*/  LDS R42, [R3+0x980] ;  /* 0x00098000032a7984 */ /* 0x000e620000000800 */
[----:B------:R-:W-:Y:S01]  /*0f10*/  FFMA R23, R30, 1.4426950216293334961, -R19 ;  /* 0x3fb8aa3b1e177823 */ /* 0x000fe20000000813 */
[----:B------:R2:W3:Y:S01]  /*0f20*/  MUFU.EX2 R34, R21 ;  /* 0x0000001500227308 */ /* 0x0004e20000000800 */
[----:B------:R-:W-:Y:S01]  /*0f30*/  FFMA.SAT R29, R28, R5, 0.5 ;  /* 0x3f0000001c1d7423 */ /* 0x000fe20000002005 */
[----:B------:R-:W-:Y:S01]  /*0f40*/  SHF.L.U32 R15, R15, 0x17, RZ ;  /* 0x000000170f0f7819 */ /* 0x000fe200000006ff */
[----:B------:R-:W-:Y:S01]  /*0f50*/  FFMA R23, R30, 1.925963033500011079e-08, R23 ;  /* 0x32a570601e177823 */ /* 0x000fe20000000017 */
[----:B------:R-:W-:Y:S01]  /*0f60*/  STS [R3+0x200], R8 ;  /* 0x0002000803007388 */ /* 0x000fe20000000800 */
[----:B------:R-:W-:-:S03]  /*0f70*/  FFMA.RM R19, R29, R4, 12582913 ;  /* 0x4b4000011d137423 */ /* 0x000fc60000004004 */
[----:B------:R4:W5:Y:S01]  /*0f80*/  MUFU.EX2 R36, R25 ;  /* 0x0000001900247308 */ /* 0x0009620000000800 */
[----:B------:R-:W-:Y:S01]  /*0f90*/  FADD R29, R19, -12583039 ;  /* 0xcb40007f131d7421 */ /* 0x000fe20000000000 */
[-C--:B--2---:R-:W-:Y:S01]  /*0fa0*/  FFMA.RM R21, R31, R4.reuse, 12582913 ;  /* 0x4b4000011f157423 */ /* 0x084fe20000004004 */
[----:B------:R-:W2:Y:S01]  /*0fb0*/  LDS R30, [R3+0xa00] ;  /* 0x000a0000031e7984 */ /* 0x000ea20000000800 */
[----:B------:R-:W-:Y:S01]  /*0fc0*/  SHF.L.U32 R19, R19, 0x17, RZ ;  /* 0x0000001713137819 */ /* 0x000fe200000006ff */
[C---:B------:R-:W-:Y:S01]  /*0fd0*/  FFMA R29, R28.reuse, 1.4426950216293334961, -R29 ;  /* 0x3fb8aa3b1c1d7823 */ /* 0x040fe2000000081d */
[----:B------:R-:W-:Y:S01]  /*0fe0*/  FADD R31, R21, -12583039 ;  /* 0xcb40007f151f7421 */ /* 0x000fe20000000000 */
[----:B------:R-:W-:Y:S01]  /*0ff0*/  STS [R3+0x300], R24 ;  /* 0x0003001803007388 */ /* 0x000fe20000000800 */
[----:B------:R-:W-:Y:S01]  /*1000*/  MUFU.EX2 R23, R23 ;  /* 0x0000001700177308 */ /* 0x000fe20000000800 */
[----:B------:R-:W-:Y:S01]  /*1010*/  FFMA R44, R28, 1.925963033500011079e-08, R29 ;  /* 0x32a570601c2c7823 */ /* 0x000fe2000000001d */
[-C--:B----4-:R-:W-:Y:S01]  /*1020*/  FFMA.RM R25, R33, R4.reuse, 12582913 ;  /* 0x4b40000121197423 */ /* 0x090fe20000004004 */
[----:B0-----:R-:W-:Y:S01]  /*1030*/  FADD R29, -R7, R38 ;  /* 0x00000026071d7221 */ /* 0x001fe20000000100 */
[----:B------:R-:W0:Y:S01]  /*1040*/  LDS R28, [R3+0xa80] ;  /* 0x000a8000031c7984 */ /* 0x000e220000000800 */
[----:B------:R-:W-:Y:S01]  /*1050*/  FFMA R31, R27, 1.4426950216293334961, -R31 ;  /* 0x3fb8aa3b1b1f7823 */ /* 0x000fe2000000081f */
[----:B------:R-:W-:Y:S01]  /*1060*/  FADD R33, R25, -12583039 ;  /* 0xcb40007f19217421 */ /* 0x000fe20000000000 */
[-C--:B------:R-:W-:Y:S01]  /*1070*/  FFMA.SAT R35, R29, R5.reuse, 0.5 ;  /* 0x3f0000001d237423 */ /* 0x080fe20000002005 */
[----:B------:R-:W4:Y:S01]  /*1080*/  LDS R38, [R3+0xb00] ;  /* 0x000b000003267984 */ /* 0x000f220000000800 */
[----:B------:R-:W-:Y:S01]  /*1090*/  FFMA R27, R27, 1.925963033500011079e-08, R31 ;  /* 0x32a570601b1b7823 */ /* 0x000fe2000000001f */
[----:B------:R-:W-:Y:S01]  /*10a0*/  SHF.L.U32 R31, R13, 0x17, RZ ;  /* 0x000000170d1f7819 */ /* 0x000fe200000006ff */
[C---:B------:R-:W-:Y:S01]  /*10b0*/  FFMA R33, R40.reuse, 1.4426950216293334961, -R33 ;  /* 0x3fb8aa3b28217823 */ /* 0x040fe20000000821 */
[----:B------:R-:W-:Y:S01]  /*10c0*/  FFMA.RM R13, R35, R4, 12582913 ;  /* 0x4b400001230d7423 */ /* 0x000fe20000004004 */
[----:B------:R-:W2:Y:S01]  /*10d0*/  MUFU.EX2 R44, R44 ;  /* 0x0000002c002c7308 */ /* 0x000ea20000000800 */
[----:B---3--:R-:W-:Y:S01]  /*10e0*/  FMUL R34, R15, R34 ;  /* 0x000000220f227220 */ /* 0x008fe20000400000 */
[----:B------:R-:W-:Y:S01]  /*10f0*/  FFMA R33, R40, 1.925963033500011079e-08, R33 ;  /* 0x32a5706028217823 */ /* 0x000fe20000000021 */
[----:B------:R-:W-:Y:S01]  /*1100*/  FADD R40, R13, -12583039 ;  /* 0xcb40007f0d287421 */ /* 0x000fe20000000000 */
[----:B------:R-:W-:Y:S01]  /*1110*/  FMUL R26, R31, R26 ;  /* 0x0000001a1f1a7220 */ /* 0x000fe20000400000 */
[----:B------:R-:W-:Y:S01]  /*1120*/  SHF.L.U32 R31, R17, 0x17, RZ ;  /* 0x00000017111f7819 */ /* 0x000fe200000006ff */
[----:B------:R-:W-:Y:S01]  /*1130*/  STS [R3+0x380], R22 ;  /* 0x0003801603007388 */ /* 0x000fe20000000800 */
[----:B------:R-:W-:Y:S01]  /*1140*/  FFMA R35, R29, 1.4426950216293334961, -R40 ;  /* 0x3fb8aa3b1d237823 */ /* 0x000fe20000000828 */
[----:B------:R-:W3:Y:S01]  /*1150*/  MUFU.EX2 R17, R33 ;  /* 0x0000002100117308 */ /* 0x000ee20000000800 */
[----:B------:R-:W-:Y:S01]  /*1160*/  SHF.L.U32 R13, R13, 0x17, RZ ;  /* 0x000000170d0d7819 */ /* 0x000fe200000006ff */
[----:B------:R-:W4:Y:S01]  /*1170*/  LDS R40, [R3+0xb80] ;  /* 0x000b800003287984 */ /* 0x000f220000000800 */
[----:B------:R-:W-:Y:S01]  /*1180*/  FFMA R35, R29, 1.925963033500011079e-08, R35 ;  /* 0x32a570601d237823 */ /* 0x000fe20000000023 */
[----:B-----5:R-:W-:Y:S01]  /*1190*/  FMUL R36, R31, R36 ;  /* 0x000000241f247220 */ /* 0x020fe20000400000 */
[----:B-1----:R-:W-:Y:S01]  /*11a0*/  FADD R29, -R7, R42 ;  /* 0x0000002a071d7221 */ /* 0x002fe20000000100 */
[----:B------:R-:W-:Y:S01]  /*11b0*/  SHF.L.U32 R42, R9, 0x17, RZ ;  /* 0x00000017092a7819 */ /* 0x000fe200000006ff */
[----:B------:R-:W-:Y:S01]  /*11c0*/  STS [R3+0x400], R20 ;  /* 0x0004001403007388 */ /* 0x000fe20000000800 */
[----:B------:R-:W1:Y:S01]  /*11d0*/  MUFU.EX2 R32, R32 ;  /* 0x0000002000207308 */ /* 0x000e620000000800 */
[----:B------:R-:W-:Y:S01]  /*11e0*/  FFMA.SAT R15, R29, R5, 0.5 ;  /* 0x3f0000001d0f7423 */ /* 0x000fe20000002005 */
[----:B------:R-:W-:Y:S01]  /*11f0*/  SHF.L.U32 R9, R25, 0x17, RZ ;  /* 0x0000001719097819 */ /* 0x000fe200000006ff */
[----:B--2---:R-:W-:Y:S01]  /*1200*/  FMUL R44, R19, R44 ;  /* 0x0000002c132c7220 */ /* 0x004fe20000400000 */
[----:B------:R-:W-:Y:S01]  /*1210*/  FMUL R42, R42, R23 ;  /* 0x000000172a2a7220 */ /* 0x000fe20000400000 */
[----:B------:R-:W-:Y:S01]  /*1220*/  FFMA.RM R15, R15, R4, 12582913 ;  /* 0x4b4000010f0f7423 */ /* 0x000fe20000004004 */
[----:B------:R-:W-:Y:S02]  /*1230*/  STS [R3+0x480], R18 ;  /* 0x0004801203007388 */ /* 0x000fe40000000800 */
[----:B------:R-:W2:Y:S01]  /*1240*/  MUFU.EX2 R31, R35 ;  /* 0x00000023001f7308 */ /* 0x000ea20000000800 */
[----:B---3--:R-:W-:Y:S01]  /*1250*/  FMUL R9, R9, R17 ;  /* 0x0000001109097220 */ /* 0x008fe20000400000 */
[----:B------:R-:W-:Y:S01]  /*1260*/  FADD R17, -R7, R30 ;  /* 0x0000001e07117221 */ /* 0x000fe20000000100 */
[----:B------:R-:W-:Y:S01]  /*1270*/  FADD R19, R15, -12583039 ;  /* 0xcb40007f0f137421 */ /* 0x000fe20000000000 */
[----:B------:R-:W3:Y:S01]  /*1280*/  LDS R30, [R3+0xc00] ;  /* 0x000c0000031e7984 */ /* 0x000ee20000000800 */
[----:B0-----:R-:W-:-:S03]  /*1290*/  FADD R23, -R7, R28 ;  /* 0x0000001c07177221 */ /* 0x001fc60000000100 */
[----:B------:R-:W0:Y:S01]  /*12a0*/  MUFU.EX2 R27, R27 ;  /* 0x0000001b001b7308 */ /* 0x000e220000000800 */
[----:B-1----:R-:W-:Y:S01]  /*12b0*/  FMUL R32, R11, R32 ;  /* 0x000000200b207220 */ /* 0x002fe20000400000 */
[----:B------:R-:W-:Y:S01]  /*12c0*/  SHF.L.U32 R11, R21, 0x17, RZ ;  /* 0x00000017150b7819 */ /* 0x000fe200000006ff */
[----:B------:R-:W-:Y:S01]  /*12d0*/  FFMA R19, R29, 1.4426950216293334961, -R19 ;  /* 0x3fb8aa3b1d137823 */ /* 0x000fe20000000813 */
[----:B------:R-:W-:Y:S01]  /*12e0*/  FFMA.SAT R21, R17, R5, 0.5 ;  /* 0x3f00000011157423 */ /* 0x000fe20000002005 */
[----:B----4-:R-:W-:Y:S01]  /*12f0*/  FADD R38, -R7, R38 ;  /* 0x0000002607267221 */ /* 0x010fe20000000100 */
[----:B------:R-:W-:Y:S01]  /*1300*/  STS [R3+0x500], R26 ;  /* 0x0005001a03007388 */ /* 0x000fe20000000800 */
[----:B------:R-:W-:Y:S01]  /*1310*/  FFMA R33, R29, 1.925963033500011079e-08, R19 ;  /* 0x32a570601d217823 */ /* 0x000fe20000000013 */
[-C--:B------:R-:W-:Y:S01]  /*1320*/  FFMA.RM R29, R21, R4.reuse, 12582913 ;  /* 0x4b400001151d7423 */ /* 0x080fe20000004004 */
[----:B--2---:R-:W-:Y:S01]  /*1330*/  FMUL R28, R13, R31 ;  /* 0x0000001f0d1c7220 */ /* 0x004fe20000400000 */
[-C--:B------:R-:W-:Y:S01]  /*1340*/  FFMA.SAT R31, R23, R5.reuse, 0.5 ;  /* 0x3f000000171f7423 */ /* 0x080fe20000002005 */
[----:B------:R-:W1:Y:S01]  /*1350*/  LDS R13, [R3+0xc80] ;  /* 0x000c8000030d7984 */ /* 0x000e620000000800 */
[----:B------:R-:W-:Y:S01]  /*1360*/  FADD R21, R29, -12583039 ;  /* 0xcb40007f1d157421 */ /* 0x000fe20000000000 */
[----:B------:R-:W-:Y:S01]  /*1370*/  FFMA.SAT R35, R38, R5, 0.5 ;  /* 0x3f00000026237423 */ /* 0x000fe20000002005 */
[-C--:B------:R-:W-:Y:S01]  /*1380*/  FFMA.RM R31, R31, R4.reuse, 12582913 ;  /* 0x4b4000011f1f7423 */ /* 0x080fe20000004004 */
[----:B------:R-:W2:Y:S01]  /*1390*/  LDS R19, [R3+0xd00] ;  /* 0x000d000003137984 */ /* 0x000ea20000000800 */
[----:B------:R-:W-:Y:S01]  /*13a0*/  FFMA R25, R17, 1.4426950216293334961, -R21 ;  /* 0x3fb8aa3b11197823 */ /* 0x000fe20000000815 */
[----:B0-----:R-:W-:Y:S01]  /*13b0*/  FMUL R11, R11, R27 ;  /* 0x0000001b0b0b7220 */ /* 0x001fe20000400000 */
[----:B------:R-:W-:Y:S01]  /*13c0*/  FADD R27, R31, -12583039 ;  /* 0xcb40007f1f1b7421 */ /* 0x000fe20000000000 */
[-C--:B------:R-:W-:Y:S01]  /*13d0*/  FFMA.RM R21, R35, R4.reuse, 12582913 ;  /* 0x4b40000123157423 */ /* 0x080fe20000004004 */
[----:B------:R-:W-:Y:S01]  /*13e0*/  FADD R40, -R7, R40 ;  /* 0x0000002807287221 */ /* 0x000fe20000000100 */
[----:B------:R-:W-:Y:S01]  /*13f0*/  FFMA R35, R17, 1.925963033500011079e-08, R25 ;  /* 0x32a5706011237823 */ /* 0x000fe20000000019 */
[----:B------:R-:W-:Y:S01]  /*1400*/  FFMA R27, R23, 1.4426950216293334961, -R27 ;  /* 0x3fb8aa3b171b7823 */ /* 0x000fe2000000081b */
[----:B------:R-:W-:Y:S01]  /*1410*/  FADD R17, R21, -12583039 ;  /* 0xcb40007f15117421 */ /* 0x000fe20000000000 */
[----:B------:R-:W0:Y:S01]  /*1420*/  MUFU.EX2 R33, R33 ;  /* 0x0000002100217308 */ /* 0x000e220000000800 */
[----:B------:R-:W-:Y:S01]  /*1430*/  STS [R3+0x580], R32 ;  /* 0x0005802003007388 */ /* 0x000fe20000000800 */
[----:B------:R-:W-:Y:S01]  /*1440*/  FFMA R37, R23, 1.925963033500011079e-08, R27 ;  /* 0x32a5706017257823 */ /* 0x000fe2000000001b */
[----:B------:R-:W-:Y:S01]  /*1450*/  FFMA.SAT R23, R40, R5, 0.5 ;  /* 0x3f00000028177423 */ /* 0x000fe20000002005 */
[C---:B------:R-:W-:Y:S01]  /*1460*/  FFMA R17, R38.reuse, 1.4426950216293334961, -R17 ;  /* 0x3fb8aa3b26117823 */ /* 0x040fe20000000811 */
[----:B------:R-:W-:Y:S02]  /*1470*/  STS [R3+0x600], R34 ;  /* 0x0006002203007388 */ /* 0x000fe40000000800 */
[----:B------:R-:W-:Y:S01]  /*1480*/  FFMA.RM R23, R23, R4, 12582913 ;  /* 0x4b40000117177423 */ /* 0x000fe20000004004 */
[----:B------:R-:W-:Y:S01]  /*1490*/  FFMA R25, R38, 1.925963033500011079e-08, R17 ;  /* 0x32a5706026197823 */ /* 0x000fe20000000011 */
[----:B------:R-:W4:Y:S01]  /*14a0*/  MUFU.EX2 R37, R37 ;  /* 0x0000002500257308 */ /* 0x000f220000000800 */
[----:B------:R-:W5:Y:S01]  /*14b0*/  LDS R17, [R3+0xd80] ;  /* 0x000d800003117984 */ /* 0x000f620000000800 */
[----:B------:R-:W-:Y:S01]  /*14c0*/  FADD R27, R23, -12583039 ;  /* 0xcb40007f171b7421 */ /* 0x000fe20000000000 */
[----:B------:R-:W-:-:S02]  /*14d0*/  SHF.L.U32 R38, R29, 0x17, RZ ;  /* 0x000000171d267819 */ /* 0x000fc400000006ff */
[----:B------:R-:W-:Y:S01]  /*14e0*/  SHF.L.U32 R23, R23, 0x17, RZ ;  /* 0x0000001717177819 */ /* 0x000fe200000006ff */
[C---:B------:R-:W-:Y:S01]  /*14f0*/  FFMA R27, R40.reuse, 1.4426950216293334961, -R27 ;  /* 0x3fb8aa3b281b7823 */ /* 0x040fe2000000081b */
[----:B------:R-:W-:Y:S01]  /*1500*/  STS [R3+0x680], R36 ;  /* 0x0006802403007388 */ /* 0x000fe20000000800 */
[----:B------:R-:W2:Y:S02]  /*1510*/  MUFU.EX2 R25, R25 ;  /* 0x0000001900197308 */ /* 0x000ea40000000800 */
[----:B------:R-:W-:Y:S01]  /*1520*/  FFMA R39, R40, 1.925963033500011079e-08, R27 ;  /* 0x32a5706028277823 */ /* 0x000fe2000000001b */
[----:B---3--:R-:W-:Y:S01]  /*1530*/  FADD R27, -R7, R30 ;  /* 0x0000001e071b7221 */ /* 0x008fe20000000100 */
[----:B------:R-:W-:Y:S01]  /*1540*/  SHF.L.U32 R40, R15, 0x17, RZ ;  /* 0x000000170f287819 */ /* 0x000fe200000006ff */
[----:B------:R-:W-:Y:S01]  /*1550*/  STS [R3+0x700], R42 ;  /* 0x0007002a03007388 */ /* 0x000fe20000000800 */
[----:B------:R-:W-:Y:S01]  /*1560*/  SHF.L.U32 R30, R31, 0x17, RZ ;  /* 0x000000171f1e7819 */ /* 0x000fe200000006ff */
[----:B------:R-:W-:Y:S01]  /*1570*/  FFMA.SAT R29, R27, R5, 0.5 ;  /* 0x3f0000001b1d7423 */ /* 0x000fe20000002005 */
[----:B------:R-:W3:Y:S01]  /*1580*/  MUFU.EX2 R15, R39 ;  /* 0x00000027000f7308 */ /* 0x000ee20000000800 */
[----:B0-----:R-:W-:Y:S01]  /*1590*/  FMUL R40, R40, R33 ;  /* 0x0000002128287220 */ /* 0x001fe20000400000 */
[----:B-1----:R-:W-:Y:S01]  /*15a0*/  FADD R33, -R7, R13 ;  /* 0x0000000d07217221 */ /* 0x002fe20000000100 */
[-C--:B------:R-:W-:Y:S01]  /*15b0*/  FFMA.RM R29, R29, R4.reuse, 12582913 ;  /* 0x4b4000011d1d7423 */ /* 0x080fe20000004004 */
[----:B------:R-:W-:Y:S01]  /*15c0*/  SHF.L.U32 R13, R21, 0x17, RZ ;  /* 0x00000017150d7819 */ /* 0x000fe200000006ff */
[----:B----4-:R-:W-:Y:S01]  /*15d0*/  FMUL R30, R30, R37 ;  /* 0x000000251e1e7220 */ /* 0x010fe20000400000 */
[----:B--2---:R-:W-:Y:S01]  /*15e0*/  FADD R31, -R7, R19 ;  /* 0x00000013071f7221 */ /* 0x004fe20000000100 */
[----:B------:R-:W-:Y:S01]  /*15f0*/  FADD R19, R29, -12583039 ;  /* 0xcb40007f1d137421 */ /* 0x000fe20000000000 */
[----:B------:R-:W-:Y:S01]  /*1600*/  FFMA.SAT R21, R33, R5, 0.5 ;  /* 0x3f00000021157423 */ /* 0x000fe20000002005 */
[----:B------:R-:W0:Y:S01]  /*1610*/  MUFU.EX2 R35, R35 ;  /* 0x0000002300237308 */ /* 0x000e220000000800 */
[----:B------:R-:W-:Y:S01]  /*1620*/  FMUL R13, R13, R25 ;  /* 0x000000190d0d7220 */ /* 0x000fe20000400000 */
[----:B------:R-:W-:Y:S01]  /*1630*/  FFMA R37, R27, 1.4426950216293334961, -R19 ;  /* 0x3fb8aa3b1b257823 */ /* 0x000fe20000000813 */
[-C--:B------:R-:W-:Y:S01]  /*1640*/  FFMA.RM R19, R21, R4.reuse, 12582913 ;  /* 0x4b40000115137423 */ /* 0x080fe20000004004 */
[----:B------:R-:W-:Y:S01]  /*1650*/  FFMA.SAT R21, R31, R5, 0.5 ;  /* 0x3f0000001f157423 */ /* 0x000fe20000002005 */
[----:B------:R-:W-:Y:S01]  /*1660*/  SHF.L.U32 R29, R29, 0x17, RZ ;  /* 0x000000171d1d7819 */ /* 0x000fe200000006ff */
[----:B------:R-:W-:Y:S01]  /*1670*/  FFMA R37, R27, 1.925963033500011079e-08, R37 ;  /* 0x32a570601b257823 */ /* 0x000fe20000000025 */
[----:B------:R-:W-:Y:S01]  /*1680*/  FADD R25, R19, -12583039 ;  /* 0xcb40007f13197421 */ /* 0x000fe20000000000 */
[----:B---3--:R-:W-:Y:S01]  /*1690*/  FMUL R15, R23, R15 ;  /* 0x0000000f170f7220 */ /* 0x008fe20000400000 */
[-C--:B------:R-:W-:Y:S01]  /*16a0*/  FFMA.RM R21, R21, R4.reuse, 12582913 ;  /* 0x4b40000115157423 */ /* 0x080fe20000004004 */
[----:B------:R-:W1:Y:S01]  /*16b0*/  LDS R23, [R3+0xe00] ;  /* 0x000e000003177984 */ /* 0x000e620000000800 */
[----:B------:R-:W-:Y:S01]  /*16c0*/  FFMA R25, R33, 1.4426950216293334961, -R25 ;  /* 0x3fb8aa3b21197823 */ /* 0x000fe20000000819 */
[----:B------:R-:W-:Y:S01]  /*16d0*/  SHF.L.U32 R19, R19, 0x17, RZ ;  /* 0x0000001713137819 */ /* 0x000fe200000006ff */
[----:B------:R-:W-:Y:S01]  /*16e0*/  FADD R27, R21, -12583039 ;  /* 0xcb40007f151b7421 */ /* 0x000fe20000000000 */
[----:B------:R-:W-:Y:S01]  /*16f0*/  STS [R3+0x780], R44 ;  /* 0x0007802c03007388 */ /* 0x000fe20000000800 */
[----:B------:R-:W-:Y:S01]  /*1700*/  FFMA R39, R33, 1.925963033500011079e-08, R25 ;  /* 0x32a5706021277823 */ /* 0x000fe20000000019 */
[----:B-----5:R-:W-:Y:S01]  /*1710*/  FADD R33, -R7, R17 ;  /* 0x0000001107217221 */ /* 0x020fe20000000100 */
[C---:B------:R-:W-:Y:S01]  /*1720*/  FFMA R27, R31.reuse, 1.4426950216293334961, -R27 ;  /* 0x3fb8aa3b1f1b7823 */ /* 0x040fe2000000081b */
[----:B------:R-:W2:Y:S01]  /*1730*/  LDS R25, [R3+0xe80] ;  /* 0x000e800003197984 */ /* 0x000ea20000000800 */
[----:B0-----:R-:W-:Y:S01]  /*1740*/  FMUL R38, R38, R35 ;  /* 0x0000002326267220 */ /* 0x001fe20000400000 */
[----:B------:R-:W0:Y:S01]  /*1750*/  MUFU.EX2 R17, R37 ;  /* 0x0000002500117308 */ /* 0x000e220000000800 */
[----:B------:R-:W-:Y:S01]  /*1760*/  FFMA R35, R31, 1.925963033500011079e-08, R27 ;  /* 0x32a570601f237823 */ /* 0x000fe2000000001b */
[----:B------:R-:W-:Y:S01]  /*1770*/  FFMA.SAT R27, R33, R5, 0.5 ;  /* 0x3f000000211b7423 */ /* 0x000fe20000002005 */
[----:B------:R-:W-:Y:S03]  /*1780*/  STS [R3+0x800], R11 ;  /* 0x0008000b03007388 */ /* 0x000fe60000000800 */
[----:B------:R-:W-:Y:S01]  /*1790*/  FFMA.RM R27, R27, R4, 12582913 ;  /* 0x4b4000011b1b7423 */ /* 0x000fe20000004004 */
[----:B------:R-:W-:Y:S01]  /*17a0*/  STS [R3+0x880], R9 ;  /* 0x0008800903007388 */ /* 0x000fe20000000800 */
[----:B------:R-:W3:Y:S02]  /*17b0*/  MUFU.EX2 R31, R39 ;  /* 0x00000027001f7308 */ /* 0x000ee40000000800 */
[C---:B------:R-:W-:Y:S01]  /*17c0*/  FADD R41, R27.reuse, -12583039 ;  /* 0xcb40007f1b297421 */ /* 0x040fe20000000000 */
[----:B------:R-:W-:Y:S01]  /*17d0*/  SHF.L.U32 R27, R27, 0x17, RZ ;  /* 0x000000171b1b7819 */ /* 0x000fe200000006ff */
[----:B------:R-:W-:Y:S02]  /*17e0*/  STS [R3+0x900], R28 ;  /* 0x0009001c03007388 */ /* 0x000fe40000000800 */
[----:B------:R-:W-:-:S02]  /*17f0*/  FFMA R41, R33, 1.4426950216293334961, -R41 ;  /* 0x3fb8aa3b21297823 */ /* 0x000fc40000000829 */
[----:B------:R-:W4:Y:S01]  /*1800*/  MUFU.EX2 R35, R35 ;  /* 0x0000002300237308 */ /* 0x000f220000000800 */
[----:B0-----:R-:W-:Y:S01]  /*1810*/  FMUL R17, R29, R17 ;  /* 0x000000111d117220 */ /* 0x001fe20000400000 */
[----:B------:R-:W-:Y:S01]  /*1820*/  FFMA R33, R33, 1.925963033500011079e-08, R41 ;  /* 0x32a5706021217823 */ /* 0x000fe20000000029 */
[----:B------:R-:W0:Y:S01]  /*1830*/  LDS R29, [R3+0xf00] ;  /* 0x000f0000031d7984 */ /* 0x000e220000000800 */
[----:B------:R-:W-:-:S03]  /*1840*/  SHF.L.U32 R41, R21, 0x17, RZ ;  /* 0x0000001715297819 */ /* 0x000fc600000006ff */
[----:B------:R-:W-:Y:S01]  /*1850*/  STS [R3+0x980], R40 ;  /* 0x0009802803007388 */ /* 0x000fe20000000800 */
[----:B------:R-:W5:Y:S01]  /*1860*/  MUFU.EX2 R33, R33 ;  /* 0x0000002100217308 */ /* 0x000f620000000800 */
[----:B---3--:R-:W-:Y:S02]  /*1870*/  FMUL R21, R19, R31 ;  /* 0x0000001f13157220 */ /* 0x008fe40000400000 */
[----:B------:R-:W-:Y:S01]  /*1880*/  STS [R3+0xa00], R38 ;  /* 0x000a002603007388 */ /* 0x000fe20000000800 */
[----:B-1----:R-:W-:-:S03]  /*1890*/  FADD R37, -R7, R23 ;  /* 0x0000001707257221 */ /* 0x002fc60000000100 */
[----:B------:R-:W-:Y:S01]  /*18a0*/  STS [R3+0xa80], R30 ;  /* 0x000a801e03007388 */ /* 0x000fe20000000800 */
[----:B----4-:R-:W-:Y:S01]  /*18b0*/  FMUL R19, R41, R35 ;  /* 0x0000002329137220 */ /* 0x010fe20000400000 */
[----:B------:R-:W-:Y:S02]  /*18c0*/  FFMA.SAT R23, R37, R5, 0.5 ;  /* 0x3f00000025177423 */ /* 0x000fe40000002005 */
[----:B------:R-:W-:Y:S02]  /*18d0*/  STS [R3+0xb00], R13 ;  /* 0x000b000d03007388 */ /* 0x000fe40000000800 */
[-C--:B------:R-:W-:Y:S01]  /*18e0*/  FFMA.RM R23, R23, R4.reuse, 12582913 ;  /* 0x4b40000117177423 */ /* 0x080fe20000004004 */
[----:B--2---:R-:W-:Y:S01]  /*18f0*/  FADD R31, -R7, R25 ;  /* 0x00000019071f7221 */ /* 0x004fe20000000100 */
[----:B------:R-:W-:Y:S01]  /*1900*/  STS [R3+0xb80], R15 ;  /* 0x000b800f03007388 */ /* 0x000fe20000000800 */
[----:B-----5:R-:W-:Y:S01]  /*1910*/  FMUL R25, R27, R33 ;  /* 0x000000211b197220 */ /* 0x020fe20000400000 */
[----:B------:R-:W-:Y:S01]  /*1920*/  FADD R27, R23, -12583039 ;  /* 0xcb40007f171b7421 */ /* 0x000fe20000000000 */
[----:B------:R-:W-:Y:S01]  /*1930*/  FFMA.SAT R33, R31, R5, 0.5 ;  /* 0x3f0000001f217423 */ /* 0x000fe20000002005 */
[----:B------:R-:W-:Y:S02]  /*1940*/  STS [R3+0xc00], R17 ;  /* 0x000c001103007388 */ /* 0x000fe40000000800 */
[----:B------:R-:W-:Y:S01]  /*1950*/  FFMA R35, R37, 1.4426950216293334961, -R27 ;  /* 0x3fb8aa3b25237823 */ /* 0x000fe2000000081b */
[----:B------:R-:W-:Y:S01]  /*1960*/  FFMA.RM R27, R33, R4, 12582913 ;  /* 0x4b400001211b7423 */ /* 0x000fe20000004004 */
[----:B------:R-:W-:Y:S01]  /*1970*/  FADD R33, RZ, R16 ;  /* 0x00000010ff217221 */ /* 0x000fe20000000000 */
[----:B------:R-:W-:Y:S01]  /*1980*/  STS [R3+0xc80], R21 ;  /* 0x000c801503007388 */ /* 0x000fe20000000800 */
[----:B------:R-:W-:Y:S01]  /*1990*/  FFMA R35, R37, 1.925963033500011079e-08, R35 ;  /* 0x32a5706025237823 */ /* 0x000fe20000000023 */
[C---:B------:R-:W-:Y:S01]  /*19a0*/  FADD R37, R27.reuse, -12583039 ;  /* 0xcb40007f1b257421 */ /* 0x040fe20000000000 */
[----:B------:R-:W-:Y:S01]  /*19b0*/  SHF.L.U32 R27, R27, 0x17, RZ ;  /* 0x000000171b1b7819 */ /* 0x000fe200000006ff */
[----:B------:R-:W-:Y:S02]  /*19c0*/  STS [R3+0xd00], R19 ;  /* 0x000d001303007388 */ /* 0x000fe40000000800 */
[----:B------:R-:W-:Y:S01]  /*19d0*/  FFMA R39, R31, 1.4426950216293334961, -R37 ;  /* 0x3fb8aa3b1f277823 */ /* 0x000fe20000000825 */
[----:B------:R-:W-:Y:S01]  /*19e0*/  FADD R37, R33, R14 ;  /* 0x0000000e21257221 */ /* 0x000fe20000000000 */
[----:B------:R-:W-:Y:S01]  /*19f0*/  MUFU.EX2 R35, R35 ;  /* 0x0000002300237308 */ /* 0x000fe20000000800 */
[----:B------:R-:W-:Y:S01]  /*1a00*/  STS [R3+0xd80], R25 ;  /* 0x000d801903007388 */ /* 0x000fe20000000800 */
[----:B------:R-:W-:Y:S01]  /*1a10*/  FFMA R33, R31, 1.925963033500011079e-08, R39 ;  /* 0x32a570601f217823 */ /* 0x000fe20000000027 */
[----:B0-----:R-:W-:Y:S01]  /*1a20*/  FADD R31, -R7, R29 ;  /* 0x0000001d071f7221 */ /* 0x001fe20000000100 */
[----:B------:R-:W-:-:S03]  /*1a30*/  FADD R37, R37, R12 ;  /* 0x0000000c25257221 */ /* 0x000fc60000000000 */
[----:B------:R-:W-:Y:S01]  /*1a40*/  FFMA.SAT R29, R31, R5, 0.5 ;  /* 0x3f0000001f1d7423 */ /* 0x000fe20000002005 */
[----:B------:R-:W-:Y:S01]  /*1a50*/  FADD R37, R37, R10 ;  /* 0x0000000a25257221 */ /* 0x000fe20000000000 */
[----:B------:R-:W0:Y:S02]  /*1a60*/  MUFU.EX2 R33, R33 ;  /* 0x0000002100217308 */ /* 0x000e240000000800 */
[----:B------:R-:W-:Y:S01]  /*1a70*/  FFMA.RM R29, R29, R4, 12582913 ;  /* 0x4b4000011d1d7423 */ /* 0x000fe20000004004 */
[----:B------:R-:W-:-:S03]  /*1a80*/  FADD R37, R37, R8 ;  /* 0x0000000825257221 */ /* 0x000fc60000000000 */
[----:B------:R-:W-:Y:S01]  /*1a90*/  FADD R39, R29, -12583039 ;  /* 0xcb40007f1d277421 */ /* 0x000fe20000000000 */
[----:B------:R-:W-:Y:S01]  /*1aa0*/  FADD R37, R37, R6 ;  /* 0x0000000625257221 */ /* 0x000fe20000000000 */
[----:B------:R-:W-:Y:S02]  /*1ab0*/  SHF.L.U32 R29, R29, 0x17, RZ ;  /* 0x000000171d1d7819 */ /* 0x000fe400000006ff */
[----:B------:R-:W-:Y:S01]  /*1ac0*/  FFMA R39, R31, 1.4426950216293334961, -R39 ;  /* 0x3fb8aa3b1f277823 */ /* 0x000fe20000000827 */
[----:B------:R-:W-:-:S03]  /*1ad0*/  FADD R37, R37, R24 ;  /* 0x0000001825257221 */ /* 0x000fc60000000000 */
[----:B------:R-:W-:Y:S01]  /*1ae0*/  FFMA R31, R31, 1.925963033500011079e-08, R39 ;  /* 0x32a570601f1f7823 */ /* 0x000fe20000000027 */
[----:B------:R-:W-:Y:S02]  /*1af0*/  FADD R39, R37, R22 ;  /* 0x0000001625277221 */ /* 0x000fe40000000000 */
[----:B------:R-:W1:Y:S01]  /*1b00*/  LDS R37, [R3+0xf80] ;  /* 0x000f800003257984 */ /* 0x000e620000000800 */
[----:B0-----:R-:W-:Y:S01]  /*1b10*/  FMUL R33, R27, R33 ;  /* 0x000000211b217220 */ /* 0x001fe20000400000 */
[----:B------:R-:W-:Y:S01]  /*1b20*/  FADD R39, R39, R20 ;  /* 0x0000001427277221 */ /* 0x000fe20000000000 */
[----:B------:R-:W0:Y:S03]  /*1b30*/  MUFU.EX2 R31, R31 ;  /* 0x0000001f001f7308 */ /* 0x000e260000000800 */
[----:B------:R-:W-:Y:S01]  /*1b40*/  FADD R39, R39, R18 ;  /* 0x0000001227277221 */ /* 0x000fe20000000000 */
[----:B------:R-:W-:Y:S03]  /*1b50*/  STS [R3+0xe80], R33 ;  /* 0x000e802103007388 */ /* 0x000fe60000000800 */
[----:B------:R-:W-:-:S04]  /*1b60*/  FADD R39, R39, R26 ;  /* 0x0000001a27277221 */ /* 0x000fc80000000000 */
[----:B------:R-:W-:-:S04]  /*1b70*/  FADD R39, R39, R32 ;  /* 0x0000002027277221 */ /* 0x000fc80000000000 */
[----:B------:R-:W-:-:S04]  /*1b80*/  FADD R39, R39, R34 ;  /* 0x0000002227277221 */ /* 0x000fc80000000000 */
[----:B------:R-:W-:-:S04]  /*1b90*/  FADD R39, R39, R36 ;  /* 0x0000002427277221 */ /* 0x000fc80000000000 */
[----:B------:R-:W-:-:S04]  /*1ba0*/  FADD R39, R39, R42 ;  /* 0x0000002a27277221 */ /* 0x000fc80000000000 */
[----:B------:R-:W-:-:S04]  /*1bb0*/  FADD R39, R39, R44 ;  /* 0x0000002c27277221 */ /* 0x000fc80000000000 */
[----:B------:R-:W-:-:S04]  /*1bc0*/  FADD R39, R39, R11 ;  /* 0x0000000b27277221 */ /* 0x000fc80000000000 */
[----:B------:R-:W-:Y:S01]  /*1bd0*/  FADD R39, R39, R9 ;  /* 0x0000000927277221 */ /* 0x000fe20000000000 */
[----:B-1----:R-:W-:-:S03]  /*1be0*/  FADD R37, -R7, R37 ;  /* 0x0000002507257221 */ /* 0x002fc60000000100 */
[----:B------:R-:W-:Y:S01]  /*1bf0*/  FADD R39, R39, R28 ;  /* 0x0000001c27277221 */ /* 0x000fe20000000000 */
[----:B------:R-:W-:-:S03]  /*1c00*/  FFMA.SAT R5, R37, R5, 0.5 ;  /* 0x3f00000025057423 */ /* 0x000fc60000002005 */
[----:B------:R-:W-:Y:S01]  /*1c10*/  FADD R39, R39, R40 ;  /* 0x0000002827277221 */ /* 0x000fe20000000000 */
[----:B------:R-:W-:-:S03]  /*1c20*/  FFMA.RM R4, R5, R4, 12582913 ;  /* 0x4b40000105047423 */ /* 0x000fc60000004004 */
[----:B------:R-:W-:Y:S01]  /*1c30*/  FADD R39, R39, R38 ;  /* 0x0000002627277221 */ /* 0x000fe20000000000 */
[C---:B------:R-:W-:Y:S01]  /*1c40*/  FADD R5, R4.reuse, -12583039 ;  /* 0xcb40007f04057421 */ /* 0x040fe20000000000 */
[----:B------:R-:W-:Y:S02]  /*1c50*/  SHF.L.U32 R7, R4, 0x17, RZ ;  /* 0x0000001704077819 */ /* 0x000fe400000006ff */
[----:B------:R-:W-:Y:S01]  /*1c60*/  FADD R39, R39, R30 ;  /* 0x0000001e27277221 */ /* 0x000fe20000000000 */
[----:B0-----:R-:W-:Y:S01]  /*1c70*/  FMUL R4, R29, R31 ;  /* 0x0000001f1d047220 */ /* 0x001fe20000400000 */
[----:B------:R-:W-:Y:S02]  /*1c80*/  FFMA R5, R37, 1.4426950216293334961, -R5 ;  /* 0x3fb8aa3b25057823 */ /* 0x000fe40000000805 */
[----:B------:R-:W-:Y:S02]  /*1c90*/  FADD R39, R39, R13 ;  /* 0x0000000d27277221 */ /* 0x000fe40000000000 */
[----:B------:R-:W-:Y:S01]  /*1ca0*/  FFMA R37, R37, 1.925963033500011079e-08, R5 ;  /* 0x32a5706025257823 */ /* 0x000fe20000000005 */
[----:B------:R-:W-:Y:S01]  /*1cb0*/  SHF.L.U32 R5, R23, 0x17, RZ ;  /* 0x0000001717057819 */ /* 0x000fe200000006ff */
[----:B------:R-:W-:Y:S01]  /*1cc0*/  FADD R39, R39, R15 ;  /* 0x0000000f27277221 */ /* 0x000fe20000000000 */
[----:B------:R-:W-:Y:S03]  /*1cd0*/  STS [R3+0xf00], R4 ;  /* 0x000f000403007388 */ /* 0x000fe60000000800 */
[----:B------:R-:W-:Y:S01]  /*1ce0*/  FADD R39, R39, R17 ;  /* 0x0000001127277221 */ /* 0x000fe20000000000 */
[----:B------:R-:W0:Y:S01]  /*1cf0*/  MUFU.EX2 R37, R37 ;  /* 0x0000002500257308 */ /* 0x000e220000000800 */
[----:B------:R-:W-:-:S02]  /*1d00*/  FMUL R5, R5, R35 ;  /* 0x0000002305057220 */ /* 0x000fc40000400000 */
[----:B------:R-:W-:-:S03]  /*1d10*/  FADD R39, R39, R21 ;  /* 0x0000001527277221 */ /* 0x000fc60000000000 */
[----:B------:R-:W-:Y:S01]  /*1d20*/  STS [R3+0xe00], R5 ;  /* 0x000e000503007388 */ /* 0x000fe20000000800 */
[----:B------:R-:W-:-:S04]  /*1d30*/  FADD R39, R39, R19 ;  /* 0x0000001327277221 */ /* 0x000fc80000000000 */
[----:B------:R-:W-:-:S04]  /*1d40*/  FADD R39, R39, R25 ;  /* 0x0000001927277221 */ /* 0x000fc80000000000 */
[----:B------:R-:W-:Y:S01]  /*1d50*/  FADD R39, R39, R5 ;  /* 0x0000000527277221 */ /* 0x000fe20000000000 */
[----:B0-----:R-:W-:-:S03]  /*1d60*/  FMUL R7, R7, R37 ;  /* 0x0000002507077220 */ /* 0x001fc60000400000 */
[----:B------:R-:W-:Y:S02]  /*1d70*/  FADD R39, R39, R33 ;  /* 0x0000002127277221 */ /* 0x000fe40000000000 */
[----:B------:R-:W-:Y:S02]  /*1d80*/  STS [R3+0xf80], R7 ;  /* 0x000f800703007388 */ /* 0x000fe40000000800 */
[----:B------:R-:W-:Y:S01]  /*1d90*/  FADD R39, R39, R4 ;  /* 0x0000000427277221 */ /* 0x000fe20000000000 */
[----:B------:R-:W-:Y:S03]  /*1da0*/  BAR.SYNC.DEFER_BLOCKING 0x0 ;  /* 0x0000000000007b1d */ /* 0x000fe60000010000 */
[----:B------:R-:W-:-:S05]  /*1db0*/  FADD R39, R39, R7 ;  /* 0x0000000727277221 */ /* 0x000fca0000000000 */
[----:B------:R-:W0:Y:S04]  /*1dc0*/  SHFL.BFLY PT, R23, R39, 0x10, 0x1f ;  /* 0x0e001f0027177f89 */ /* 0x000e2800000e0000 */
[----:B------:R-:W-:Y:S01]  /*1dd0*/  LDS R35, [R3] ;  /* 0x0000000003237984 */ /* 0x000fe20000000800 */
[----:B0-----:R-:W-:-:S05]  /*1de0*/  FADD R23, R39, R23 ;  /* 0x0000001727177221 */ /* 0x001fca0000000000 */
[----:B------:R-:W0:Y:S02]  /*1df0*/  SHFL.BFLY PT, R27, R23, 0x8, 0x1f ;  /* 0x0d001f00171b7f89 */ /* 0x000e2400000e0000 */
[----:B0-----:R-:W-:-:S05]  /*1e00*/  FADD R27, R23, R27 ;  /* 0x0000001b171b7221 */ /* 0x001fca0000000000 */
[----:B------:R-:W0:Y:S02]  /*1e10*/  SHFL.BFLY PT, R29, R27, 0x4, 0x1f ;  /* 0x0c801f001b1d7f89 */ /* 0x000e2400000e0000 */
[----:B0-----:R-:W-:-:S05]  /*1e20*/  FADD R29, R27, R29 ;  /* 0x0000001d1b1d7221 */ /* 0x001fca0000000000 */
[----:B------:R-:W0:Y:S02]  /*1e30*/  SHFL.BFLY PT, R31, R29, 0x2, 0x1f ;  /* 0x0c401f001d1f7f89 */ /* 0x000e2400000e0000 */
[----:B0-----:R-:W-:-:S05]  /*1e40*/  FADD R31, R29, R31 ;  /* 0x0000001f1d1f7221 */ /* 0x001fca0000000000 */
[----:B------:R-:W0:Y:S02]  /*1e50*/  SHFL.BFLY PT, R6, R31, 0x1, 0x1f ;  /* 0x0c201f001f067f89 */ /* 0x000e2400000e0000 */
[----:B0-----:R-:W-:-:S04]  /*1e60*/  FADD R36, R31, R6 ;  /* 0x000000061f247221 */ /* 0x001fc80000000000 */
[----:B------:R-:W0:Y:S08]  /*1e70*/  MUFU.RCP R9, R36 ;  /* 0x0000002400097308 */ /* 0x000e300000001000 */
[----:B------:R-:W1:Y:S01]  /*1e80*/  FCHK P0, R35, R36 ;  /* 0x0000002423007302 */ /* 0x000e620000000000 */
[----:B0-----:R-:W-:-:S04]  /*1e90*/  FFMA R6, -R36, R9, 1 ;  /* 0x3f80000024067423 */ /* 0x001fc80000000109 */
[----:B------:R-:W-:-:S04]  /*1ea0*/  FFMA R6, R9, R6, R9 ;  /* 0x0000000609067223 */ /* 0x000fc80000000009 */
[----:B------:R-:W-:-:S04]  /*1eb0*/  FFMA R5, R35, R6, RZ ;  /* 0x0000000623057223 */ /* 0x000fc800000000ff */
[----:B------:R-:W-:-:S04]  /*1ec0*/  FFMA R8, -R36, R5, R35 ;  /* 0x0000000524087223 */ /* 0x000fc80000000123 */
[----:B------:R-:W-:Y:S01]  /*1ed0*/  FFMA R4, R6, R8, R5 ;  /* 0x0000000806047223 */ /* 0x000fe20000000005 */
[----:B-1----:R-:W-:Y:S06]  /*1ee0*/  @!P0 BRA `(.L_x_1) ;  /* 0x00000000000c8947 */ /* 0x002fec0003800000 */
[----:B------:R-:W-:-:S07]  /*1ef0*/  MOV R38, 0x1f10 ;  /* 0x00001f1000267802 */ /* 0x000fce0000000f00 */
[----:B------:R-:W-:Y:S05]  /*1f00*/  CALL.REL.NOINC `($__internal_0_$__cuda_sm3x_div_rn_noftz_f32_slowpath) ;  /* 0x0000001c00807944 */ /* 0x000fea0003c00000 */
[----:B------:R-:W-:-:S07]  /*1f10*/  MOV R4, R35 ;  /* 0x0000002300047202 */ /* 0x000fce0000000f00 */
.L_x_1:
[----:B------:R-:W-:Y:S05]  /*1f20*/  BSYNC.RECONVERGENT B2 ;  /* 0x0000000000027941 */ /* 0x000fea0003800200 */
.L_x_0:
[----:B------:R-:W0:Y:S01]  /*1f30*/  LDS R35, [R3+0x80] ;  /* 0x0000800003237984 */ /* 0x000e220000000800 */
[----:B------:R-:W1:Y:S01]  /*1f40*/  MUFU.RCP R5, R36 ;  /* 0x0000002400057308 */ /* 0x000e620000001000 */
[----:B------:R-:W-:Y:S02]  /*1f50*/  BSSY.RECONVERGENT B2, `(.L_x_2) ;  /* 0x000000c000027945 */ /* 0x000fe40003800200 */
[----:B------:R2:W-:Y:S01]  /*1f60*/  STS [R3], R4 ;  /* 0x0000000403007388 */ /* 0x0005e20000000800 */
[----:B-1----:R-:W-:-:S04]  /*1f70*/  FFMA R6, -R36, R5, 1 ;  /* 0x3f80000024067423 */ /* 0x002fc80000000105 */
[----:B------:R-:W-:Y:S01]  /*1f80*/  FFMA R5, R5, R6, R5 ;  /* 0x0000000605057223 */ /* 0x000fe20000000005 */
[----:B0-----:R-:W0:Y:S03]  /*1f90*/  FCHK P0, R35, R36 ;  /* 0x0000002423007302 */ /* 0x001e260000000000 */
[----:B------:R-:W-:-:S04]  /*1fa0*/  FFMA R6, R5, R35, RZ ;  /* 0x0000002305067223 */ /* 0x000fc800000000ff */
[----:B------:R-:W-:-:S04]  /*1fb0*/  FFMA R7, -R36, R6, R35 ;  /* 0x0000000624077223 */ /* 0x000fc80000000123 */
[----:B------:R-:W-:Y:S01]  /*1fc0*/  FFMA R5, R5, R7, R6 ;  /* 0x0000000705057223 */ /* 0x000fe20000000006 */
[----:B0-2---:R-:W-:Y:S06]  /*1fd0*/  @!P0 BRA `(.L_x_3) ;  /* 0x00000000000c8947 */ /* 0x005fec0003800000 */
[----:B------:R-:W-:-:S07]  /*1fe0*/  MOV R38, 0x2000 ;  /* 0x0000200000267802 */ /* 0x000fce0000000f00 */
[----:B------:R-:W-:Y:S05]  /*1ff0*/  CALL.REL.NOINC `($__internal_0_$__cuda_sm3x_div_rn_noftz_f32_slowpath) ;  /* 0x0000001c00447944 */ /* 0x000fea0003c00000 */
[----:B------:R-:W-:-:S07]  /*2000*/  MOV R5, R35 ;  /* 0x0000002300057202 */ /* 0x000fce0000000f00 */
.L_x_3:
[----:B------:R-:W-:Y:S05]  /*2010*/  BSYNC.RECONVERGENT B2 ;  /* 0x0000000000027941 */ /* 0x000fea0003800200 */
.L_x_2:
[----:B------:R-:W0:Y:S01]  /*2020*/  LDS R35, [R3+0x100] ;  /* 0x0001000003237984 */ /* 0x000e220000000800 */
[----:B------:R-:W1:Y:S01]  /*2030*/  MUFU.RCP R7, R36 ;  /* 0x0000002400077308 */ /* 0x000e620000001000 */
[----:B------:R-:W-:Y:S02]  /*2040*/  BSSY.RECONVERGENT B2, `(.L_x_4) ;  /* 0x000000c000027945 */ /* 0x000fe40003800200 */
[----:B------:R2:W-:Y:S01]  /*2050*/  STS [R3+0x80], R5 ;  /* 0x0000800503007388 */ /* 0x0005e20000000800 */
        /* <DEDUP_REMOVED lines=10> */
.L_x_5:
[----:B------:R-:W-:Y:S05]  /*2100*/  BSYNC.RECONVERGENT B2 ;  /* 0x0000000000027941 */ /* 0x000fea0003800200 */
.L_x_4:
        /* <DEDUP_REMOVED lines=14> */
.L_x_7:
[----:B------:R-:W-:Y:S05]  /*21f0*/  BSYNC.RECONVERGENT B2 ;  /* 0x0000000000027941 */ /* 0x000fea0003800200 */
.L_x_6:
        /* <DEDUP_REMOVED lines=14> */
.L_x_9:
[----:B------:R-:W-:Y:S05]  /*22e0*/  BSYNC.RECONVERGENT B2 ;  /* 0x0000000000027941 */ /* 0x000fea0003800200 */
.L_x_8:
        /* <DEDUP_REMOVED lines=14> */
.L_x_11:
[----:B------:R-:W-:Y:S05]  /*23d0*/  BSYNC.RECONVERGENT B2 ;  /* 0x0000000000027941 */ /* 0x000fea0003800200 */
.L_x_10:
        /* <DEDUP_REMOVED lines=14> */
.L_x_13:
[----:B------:R-:W-:Y:S05]  /*24c0*/  BSYNC.RECONVERGENT B2 ;  /* 0x0000000000027941 */ /* 0x000fea0003800200 */
.L_x_12:
        /* <DEDUP_REMOVED lines=14> */
.L_x_15:
[----:B------:R-:W-:Y:S05]  /*25b0*/  BSYNC.RECONVERGENT B2 ;  /* 0x0000000000027941 */ /* 0x000fea0003800200 */
.L_x_14:
        /* <DEDUP_REMOVED lines=14> */
.L_x_17:
[----:B------:R-:W-:Y:S05]  /*26a0*/  BSYNC.RECONVERGENT B2 ;  /* 0x0000000000027941 */ /* 0x000fea0003800200 */
.L_x_16:
        /* <DEDUP_REMOVED lines=14> */
.L_x_19:
[----:B------:R-:W-:Y:S05]  /*2790*/  BSYNC.RECONVERGENT B2 ;  /* 0x0000000000027941 */ /* 0x000fea0003800200 */
.L_x_18:
        /* <DEDUP_REMOVED lines=14> */
.L_x_21:
[----:B------:R-:W-:Y:S05]  /*2880*/  BSYNC.RECONVERGENT B2 ;  /* 0x0000000000027941 */ /* 0x000fea0003800200 */
.L_x_20:
        /* <DEDUP_REMOVED lines=14> */
.L_x_23:
[----:B------:R-:W-:Y:S05]  /*2970*/  BSYNC.RECONVERGENT B2 ;  /* 0x0000000000027941 */ /* 0x000fea0003800200 */
.L_x_22:
        /* <DEDUP_REMOVED lines=14> */
.L_x_25:
[----:B------:R-:W-:Y:S05]  /*2a60*/  BSYNC.RECONVERGENT B2 ;  /* 0x0000000000027941 */ /* 0x000fea0003800200 */
.L_x_24:
        /* <DEDUP_REMOVED lines=14> */
.L_x_27:
[----:B------:R-:W-:Y:S05]  /*2b50*/  BSYNC.RECONVERGENT B2 ;  /* 0x0000000000027941 */ /* 0x000fea0003800200 */
.L_x_26:
        /* <DEDUP_REMOVED lines=14> */
.L_x_29:
[----:B------:R-:W-:Y:S05]  /*2c40*/  BSYNC.RECONVERGENT B2 ;  /* 0x0000000000027941 */ /* 0x000fea0003800200 */
.L_x_28:
        /* <DEDUP_REMOVED lines=14> */
.L_x_31:
[----:B------:R-:W-:Y:S05]  /*2d30*/  BSYNC.RECONVERGENT B2 ;  /* 0x0000000000027941 */ /* 0x000fea0003800200 */
.L_x_30:
        /* <DEDUP_REMOVED lines=14> */
.L_x_33:
[----:B------:R-:W-:Y:S05]  /*2e20*/  BSYNC.RECONVERGENT B2 ;  /* 0x0000000000027941 */ /* 0x000fea0003800200 */
.L_x_32:
        /* <DEDUP_REMOVED lines=14> */
.L_x_35:
[----:B------:R-:W-:Y:S05]  /*2f10*/  BSYNC.RECONVERGENT B2 ;  /* 0x0000000000027941 */ /* 0x000fea0003800200 */
.L_x_34:
        /* <DEDUP_REMOVED lines=14> */
.L_x_37:
[----:B------:R-:W-:Y:S05]  /*3000*/  BSYNC.RECONVERGENT B2 ;  /* 0x0000000000027941 */ /* 0x000fea0003800200 */
.L_x_36:
        /* <DEDUP_REMOVED lines=14> */
.L_x_39:
[----:B------:R-:W-:Y:S05]  /*30f0*/  BSYNC.RECONVERGENT B2 ;  /* 0x0000000000027941 */ /* 0x000fea0003800200 */
.L_x_38:
        /* <DEDUP_REMOVED lines=14> */
.L_x_41:
[----:B------:R-:W-:Y:S05]  /*31e0*/  BSYNC.RECONVERGENT B2 ;  /* 0x0000000000027941 */ /* 0x000fea0003800200 */
.L_x_40:
        /* <DEDUP_REMOVED lines=14> */
.L_x_43:
[----:B------:R-:W-:Y:S05]  /*32d0*/  BSYNC.RECONVERGENT B2 ;  /* 0x0000000000027941 */ /* 0x000fea0003800200 */
.L_x_42:
        /* <DEDUP_REMOVED lines=14> */
.L_x_45:
[----:B------:R-:W-:Y:S05]  /*33c0*/  BSYNC.RECONVERGENT B2 ;  /* 0x0000000000027941 */ /* 0x000fea0003800200 */
.L_x_44:
        /* <DEDUP_REMOVED lines=14> */
.L_x_47:
[----:B------:R-:W-:Y:S05]  /*34b0*/  BSYNC.RECONVERGENT B2 ;  /* 0x0000000000027941 */ /* 0x000fea0003800200 */
.L_x_46:
        /* <DEDUP_REMOVED lines=14> */
.L_x_49:
[----:B------:R-:W-:Y:S05]  /*35a0*/  BSYNC.RECONVERGENT B2 ;  /* 0x0000000000027941 */ /* 0x000fea0003800200 */
.L_x_48:
        /* <DEDUP_REMOVED lines=14> */
.L_x_51:
[----:B------:R-:W-:Y:S05]  /*3690*/  BSYNC.RECONVERGENT B2 ;  /* 0x0000000000027941 */ /* 0x000fea0003800200 */
.L_x_50:
        /* <DEDUP_REMOVED lines=14> */
.L_x_53:
[----:B------:R-:W-:Y:S05]  /*3780*/  BSYNC.RECONVERGENT B2 ;  /* 0x0000000000027941 */ /* 0x000fea0003800200 */
.L_x_52:
        /* <DEDUP_REMOVED lines=14> */
.L_x_55:
[----:B------:R-:W-:Y:S05]  /*3870*/  BSYNC.RECONVERGENT B2 ;  /* 0x0000000000027941 */ /* 0x000fea0003800200 */
.L_x_54:
        /* <DEDUP_REMOVED lines=14> */
.L_x_57:
[----:B------:R-:W-:Y:S05]  /*3960*/  BSYNC.RECONVERGENT B2 ;  /* 0x0000000000027941 */ /* 0x000fea0003800200 */
.L_x_56:
        /* <DEDUP_REMOVED lines=14> */
.L_x_59:
[----:B------:R-:W-:Y:S05]  /*3a50*/  BSYNC.RECONVERGENT B2 ;  /* 0x0000000000027941 */ /* 0x000fea0003800200 */
.L_x_58:
        /* <DEDUP_REMOVED lines=14> */
.L_x_61:
[----:B------:R-:W-:Y:S05]  /*3b40*/  BSYNC.RECONVERGENT B2 ;  /* 0x0000000000027941 */ /* 0x000fea0003800200 */
.L_x_60:
        /* <DEDUP_REMOVED lines=11> */
[----:B------:R-:W-:Y:S02]  /*3c00*/  MOV R35, R37 ;  /* 0x0000002500237202 */ /* 0x000fe40000000f00 */
[----:B------:R-:W-:-:S07]  /*3c10*/  MOV R38, 0x3c30 ;  /* 0x00003c3000267802 */ /* 0x000fce0000000f00 */
[----:B------:R-:W-:Y:S05]  /*3c20*/  CALL.REL.NOINC `($__internal_0_$__cuda_sm3x_div_rn_noftz_f32_slowpath) ;  /* 0x0000000000387944 */ /* 0x000fea0003c00000 */
.L_x_63:
[----:B------:R-:W-:Y:S05]  /*3c30*/  BSYNC.RECONVERGENT B2 ;  /* 0x0000000000027941 */ /* 0x000fea0003800200 */
.L_x_62:
[----:B------:R-:W0:Y:S01]  /*3c40*/  LDCU.64 UR4, c[0x0][0x388] ;  /* 0x00007100ff0477ac */ /* 0x000e220008000a00 */
[----:B------:R-:W-:Y:S01]  /*3c50*/  STS [R3+0xf80], R35 ;  /* 0x000f802303007388 */ /* 0x000fe20000000800 */
[----:B0-----:R-:W-:-:S04]  /*3c60*/  IADD3 R36, P0, PT, R0, UR4, RZ ;  /* 0x0000000400247c10 */ /* 0x001fc8000ff1e0ff */
[----:B------:R-:W-:-:S05]  /*3c70*/  IADD3.X R37, PT, PT, R2, UR5, RZ, P0, !PT ;  /* 0x0000000502257c10 */ /* 0x000fca00087fe4ff */
[----:B------:R-:W-:Y:S04]  /*3c80*/  STG.E.128 desc[UR6][R36.64], R4 ;  /* 0x0000000424007986 */ /* 0x000fe8000c101d06 */
[----:B------:R-:W-:Y:S04]  /*3c90*/  STG.E.128 desc[UR6][R36.64+0x200], R8 ;  /* 0x0002000824007986 */ /* 0x000fe8000c101d06 */
[----:B------:R-:W-:Y:S04]  /*3ca0*/  STG.E.128 desc[UR6][R36.64+0x400], R12 ;  /* 0x0004000c24007986 */ /* 0x000fe8000c101d06 */
[----:B------:R-:W-:Y:S04]  /*3cb0*/  STG.E.128 desc[UR6][R36.64+0x600], R16 ;  /* 0x0006001024007986 */ /* 0x000fe8000c101d06 */
[----:B------:R-:W-:Y:S04]  /*3cc0*/  STG.E.128 desc[UR6][R36.64+0x800], R20 ;  /* 0x0008001424007986 */ /* 0x000fe8000c101d06 */
[----:B------:R-:W-:Y:S04]  /*3cd0*/  STG.E.128 desc[UR6][R36.64+0xa00], R24 ;  /* 0x000a001824007986 */ /* 0x000fe8000c101d06 */
[----:B------:R-:W-:Y:S04]  /*3ce0*/  STG.E.128 desc[UR6][R36.64+0xc00], R28 ;  /* 0x000c001c24007986 */ /* 0x000fe8000c101d06 */
[----:B------:R-:W-:Y:S01]  /*3cf0*/  STG.E.128 desc[UR6][R36.64+0xe00], R32 ;  /* 0x000e002024007986 */ /* 0x000fe2000c101d06 */
[----:B------:R-:W-:Y:S05]  /*3d00*/  EXIT ;  /* 0x000000000000794d */ /* 0x000fea0003800000 */
        .weak           $__internal_0_$__cuda_sm3x_div_rn_noftz_f32_slowpath
        .type           $__internal_0_$__cuda_sm3x_div_rn_noftz_f32_slowpath,@function
        .size           $__internal_0_$__cuda_sm3x_div_rn_noftz_f32_slowpath,(.L_x_152 - $__internal_0_$__cuda_sm3x_div_rn_noftz_f32_slowpath)
$__internal_0_$__cuda_sm3x_div_rn_noftz_f32_slowpath:
[----:B------:R-:W-:Y:S01]  /*3d10*/  SHF.R.U32.HI R37, RZ, 0x17, R36 ;  /* 0x00000017ff257819 */ /* 0x000fe20000011624 */
[----:B------:R-:W-:Y:S01]  /*3d20*/  BSSY.RECONVERGENT B0, `(.L_x_64) ;  /* 0x0000064000007945 */ /* 0x000fe20003800200 */
[----:B------:R-:W-:Y:S02]  /*3d30*/  SHF.R.U32.HI R40, RZ, 0x17, R35 ;  /* 0x00000017ff287819 */ /* 0x000fe40000011623 */
[----:B------:R-:W-:Y:S02]  /*3d40*/  LOP3.LUT R37, R37, 0xff, RZ, 0xc0, !PT ;  /* 0x000000ff25257812 */ /* 0x000fe400078ec0ff */
[----:B------:R-:W-:Y:S02]  /*3d50*/  LOP3.LUT R40, R40, 0xff, RZ, 0xc0, !PT ;  /* 0x000000ff28287812 */ /* 0x000fe400078ec0ff */
[----:B------:R-:W-:Y:S02]  /*3d60*/  IADD3 R41, PT, PT, R37, -0x1, RZ ;  /* 0xffffffff25297810 */ /* 0x000fe40007ffe0ff */
[----:B------:R-:W-:-:S02]  /*3d70*/  IADD3 R39, PT, PT, R40, -0x1, RZ ;  /* 0xffffffff28277810 */ /* 0x000fc40007ffe0ff */
[----:B------:R-:W-:Y:S02]  /*3d80*/  ISETP.GT.U32.AND P0, PT, R41, 0xfd, PT ;  /* 0x000000fd2900780c */ /* 0x000fe40003f04070 */
[----:B------:R-:W-:Y:S02]  /*3d90*/  MOV R42, R36 ;  /* 0x00000024002a7202 */ /* 0x000fe40000000f00 */
[----:B------:R-:W-:-:S13]  /*3da0*/  ISETP.GT.U32.OR P0, PT, R39, 0xfd, P0 ;  /* 0x000000fd2700780c */ /* 0x000fda0000704470 */
[----:B------:R-:W-:Y:S01]  /*3db0*/  @!P0 MOV R39, RZ ;  /* 0x000000ff00278202 */ /* 0x000fe20000000f00 */
[----:B------:R-:W-:Y:S06]  /*3dc0*/  @!P0 BRA `(.L_x_65) ;  /* 0x0000000000608947 */ /* 0x000fec0003800000 */
[----:B------:R-:W-:Y:S02]  /*3dd0*/  FSETP.GTU.FTZ.AND P0, PT, |R35|, +INF , PT ;  /* 0x7f8000002300780b */ /* 0x000fe40003f1c200 */
[----:B------:R-:W-:-:S04]  /*3de0*/  FSETP.GTU.FTZ.AND P1, PT, |R36|, +INF , PT ;  /* 0x7f8000002400780b */ /* 0x000fc80003f3c200 */
[----:B------:R-:W-:-:S13]  /*3df0*/  PLOP3.LUT P0, PT, P0, P1, PT, 0xf8, 0x8f ;  /* 0x00000000008f781c */ /* 0x000fda0000703f70 */
[----:B------:R-:W-:Y:S05]  /*3e00*/  @P0 BRA `(.L_x_66) ;  /* 0x0000000400500947 */ /* 0x000fea0003800000 */
[----:B------:R-:W-:-:S13]  /*3e10*/  LOP3.LUT P0, RZ, R42, 0x7fffffff, R35, 0xc8, !PT ;  /* 0x7fffffff2aff7812 */ /* 0x000fda000780c823 */
[----:B------:R-:W-:Y:S05]  /*3e20*/  @!P0 BRA `(.L_x_67) ;  /* 0x0000000400408947 */ /* 0x000fea0003800000 */
[C---:B------:R-:W-:Y:S02]  /*3e30*/  FSETP.NEU.FTZ.AND P2, PT, |R35|.reuse, +INF , PT ;  /* 0x7f8000002300780b */ /* 0x040fe40003f5d200 */
[----:B------:R-:W-:Y:S02]  /*3e40*/  FSETP.NEU.FTZ.AND P1, PT, |R36|, +INF , PT ;  /* 0x7f8000002400780b */ /* 0x000fe40003f3d200 */
[----:B------:R-:W-:-:S11]  /*3e50*/  FSETP.NEU.FTZ.AND P0, PT, |R35|, +INF , PT ;  /* 0x7f8000002300780b */ /* 0x000fd60003f1d200 */
[----:B------:R-:W-:Y:S05]  /*3e60*/  @!P1 BRA !P2, `(.L_x_67) ;  /* 0x0000000400309947 */ /* 0x000fea0005000000 */
[----:B------:R-:W-:-:S04]  /*3e70*/  LOP3.LUT P2, RZ, R35, 0x7fffffff, RZ, 0xc0, !PT ;  /* 0x7fffffff23ff7812 */ /* 0x000fc8000784c0ff */
[----:B------:R-:W-:-:S13]  /*3e80*/  PLOP3.LUT P1, PT, P1, P2, PT, 0x2f, 0xf2 ;  /* 0x0000000000f2781c */ /* 0x000fda0000f24577 */
[----:B------:R-:W-:Y:S05]  /*3e90*/  @P1 BRA `(.L_x_68) ;  /* 0x00000004001c1947 */ /* 0x000fea0003800000 */
[----:B------:R-:W-:-:S04]  /*3ea0*/  LOP3.LUT P1, RZ, R42, 0x7fffffff, RZ, 0xc0, !PT ;  /* 0x7fffffff2aff7812 */ /* 0x000fc8000782c0ff */
[----:B------:R-:W-:-:S13]  /*3eb0*/  PLOP3.LUT P0, PT, P0, P1, PT, 0x2f, 0xf2 ;  /* 0x0000000000f2781c */ /* 0x000fda0000702577 */
[----:B------:R-:W-:Y:S05]  /*3ec0*/  @P0 BRA `(.L_x_69) ;  /* 0x0000000400040947 */ /* 0x000fea0003800000 */
[----:B------:R-:W-:Y:S02]  /*3ed0*/  IADD3 R39, PT, PT, R40, -0x1, RZ ;  /* 0xffffffff28277810 */ /* 0x000fe40007ffe0ff */
[----:B------:R-:W-:Y:S02]  /*3ee0*/  ISETP.GE.AND P1, PT, R41, RZ, PT ;  /* 0x000000ff2900720c */ /* 0x000fe40003f26270 */
[----:B------:R-:W-:-:S11]  /*3ef0*/  ISETP.GE.AND P0, PT, R39, RZ, PT ;  /* 0x000000ff2700720c */ /* 0x000fd60003f06270 */
[----:B------:R-:W-:Y:S02]  /*3f00*/  @!P1 FFMA R42, R36, 1.84467440737095516160e+19, RZ ;  /* 0x5f800000242a9823 */ /* 0x000fe400000000ff */
[----:B------:R-:W-:Y:S01]  /*3f10*/  @P0 MOV R39, RZ ;  /* 0x000000ff00270202 */ /* 0x000fe20000000f00 */
[----:B------:R-:W-:Y:S01]  /*3f20*/  @!P0 FFMA R35, R35, 1.84467440737095516160e+19, RZ ;  /* 0x5f80000023238823 */ /* 0x000fe200000000ff */
[----:B------:R-:W-:-:S04]  /*3f30*/  @!P0 MOV R39, 0xffffffc0 ;  /* 0xffffffc000278802 */ /* 0x000fc80000000f00 */
[----:B------:R-:W-:-:S07]  /*3f40*/  @!P1 IADD3 R39, PT, PT, R39, 0x40, RZ ;  /* 0x0000004027279810 */ /* 0x000fce0007ffe0ff */
.L_x_65:
[----:B------:R-:W-:Y:S01]  /*3f50*/  LEA R41, R37, 0xc0800000, 0x17 ;  /* 0xc080000025297811 */ /* 0x000fe200078eb8ff */
[----:B------:R-:W-:Y:S01]  /*3f60*/  BSSY.RECONVERGENT B1, `(.L_x_70) ;  /* 0x0000036000017945 */ /* 0x000fe20003800200 */
[----:B------:R-:W-:Y:S02]  /*3f70*/  IADD3 R44, PT, PT, R40, -0x7f, RZ ;  /* 0xffffff81282c7810 */ /* 0x000fe40007ffe0ff */
[----:B------:R-:W-:-:S03]  /*3f80*/  IADD3 R43, PT, PT, -R41, R42, RZ ;  /* 0x0000002a292b7210 */ /* 0x000fc60007ffe1ff */
[C---:B------:R-:W-:Y:S01]  /*3f90*/  IMAD R35, R44.reuse, -0x800000, R35 ;  /* 0xff8000002c237824 */ /* 0x040fe200078e0223 */
[----:B------:R-:W0:Y:S01]  /*3fa0*/  MUFU.RCP R41, R43 ;  /* 0x0000002b00297308 */ /* 0x000e220000001000 */
[----:B------:R-:W-:Y:S01]  /*3fb0*/  FADD.FTZ R42, -R43, -RZ ;  /* 0x800000ff2b2a7221 */ /* 0x000fe20000010100 */
[----:B------:R-:W-:-:S04]  /*3fc0*/  IADD3 R44, PT, PT, R44, 0x7f, -R37 ;  /* 0x0000007f2c2c7810 */ /* 0x000fc80007ffe825 */
[----:B------:R-:W-:Y:S01]  /*3fd0*/  IADD3 R44, PT, PT, R44, R39, RZ ;  /* 0x000000272c2c7210 */ /* 0x000fe20007ffe0ff */
[----:B0-----:R-:W-:-:S04]  /*3fe0*/  FFMA R40, R41, R42, 1 ;  /* 0x3f80000029287423 */ /* 0x001fc8000000002a */
[----:B------:R-:W-:-:S04]  /*3ff0*/  FFMA R40, R41, R40, R41 ;  /* 0x0000002829287223 */ /* 0x000fc80000000029 */
[----:B------:R-:W-:-:S04]  /*4000*/  FFMA R41, R35, R40, RZ ;  /* 0x0000002823297223 */ /* 0x000fc800000000ff */
[----:B------:R-:W-:-:S04]  /*4010*/  FFMA R45, R42, R41, R35 ;  /* 0x000000292a2d7223 */ /* 0x000fc80000000023 */
[----:B------:R-:W-:-:S04]  /*4020*/  FFMA R41, R40, R45, R41 ;  /* 0x0000002d28297223 */ /* 0x000fc80000000029 */
[----:B------:R-:W-:-:S04]  /*4030*/  FFMA R42, R42, R41, R35 ;  /* 0x000000292a2a7223 */ /* 0x000fc80000000023 */
[----:B------:R-:W-:-:S05]  /*4040*/  FFMA R35, R40, R42, R41 ;  /* 0x0000002a28237223 */ /* 0x000fca0000000029 */
[----:B------:R-:W-:-:S04]  /*4050*/  SHF.R.U32.HI R37, RZ, 0x17, R35 ;  /* 0x00000017ff257819 */ /* 0x000fc80000011623 */
[----:B------:R-:W-:-:S04]  /*4060*/  LOP3.LUT R37, R37, 0xff, RZ, 0xc0, !PT ;  /* 0x000000ff25257812 */ /* 0x000fc800078ec0ff */
[----:B------:R-:W-:-:S04]  /*4070*/  IADD3 R37, PT, PT, R37, R44, RZ ;  /* 0x0000002c25257210 */ /* 0x000fc80007ffe0ff */
[----:B------:R-:W-:-:S04]  /*4080*/  IADD3 R39, PT, PT, R37, -0x1, RZ ;  /* 0xffffffff25277810 */ /* 0x000fc80007ffe0ff */
[----:B------:R-:W-:-:S13]  /*4090*/  ISETP.GE.U32.AND P0, PT, R39, 0xfe, PT ;  /* 0x000000fe2700780c */ /* 0x000fda0003f06070 */
[----:B------:R-:W-:Y:S05]  /*40a0*/  @!P0 BRA `(.L_x_71) ;  /* 0x0000000000808947 */ /* 0x000fea0003800000 */
[----:B------:R-:W-:-:S13]  /*40b0*/  ISETP.GT.AND P0, PT, R37, 0xfe, PT ;  /* 0x000000fe2500780c */ /* 0x000fda0003f04270 */
[----:B------:R-:W-:Y:S05]  /*40c0*/  @P0 BRA `(.L_x_72) ;  /* 0x00000000006c0947 */ /* 0x000fea0003800000 */
[----:B------:R-:W-:-:S13]  /*40d0*/  ISETP.GE.AND P0, PT, R37, 0x1, PT ;  /* 0x000000012500780c */ /* 0x000fda0003f06270 */
[----:B------:R-:W-:Y:S05]  /*40e0*/  @P0 BRA `(.L_x_73) ;  /* 0x0000000000740947 */ /* 0x000fea0003800000 */
[----:B------:R-:W-:Y:S02]  /*40f0*/  ISETP.GE.AND P0, PT, R37, -0x18, PT ;  /* 0xffffffe82500780c */ /* 0x000fe40003f06270 */
[----:B------:R-:W-:-:S11]  /*4100*/  LOP3.LUT R35, R35, 0x80000000, RZ, 0xc0, !PT ;  /* 0x8000000023237812 */ /* 0x000fd600078ec0ff */
[----:B------:R-:W-:Y:S05]  /*4110*/  @!P0 BRA `(.L_x_73) ;  /* 0x0000000000688947 */ /* 0x000fea0003800000 */
[CCC-:B------:R-:W-:Y:S01]  /*4120*/  FFMA.RZ R43, R40.reuse, R42.reuse, R41.reuse ;  /* 0x0000002a282b7223 */ /* 0x1c0fe2000000c029 */
[CCC-:B------:R-:W-:Y:S01]  /*4130*/  FFMA.RP R39, R40.reuse, R42.reuse, R41.reuse ;  /* 0x0000002a28277223 */ /* 0x1c0fe20000008029 */
[----:B------:R-:W-:Y:S01]  /*4140*/  FFMA.RM R40, R40, R42, R41 ;  /* 0x0000002a28287223 */ /* 0x000fe20000004029 */
[----:B------:R-:W-:Y:S02]  /*4150*/  IADD3 R42, PT, PT, R37, 0x20, RZ ;  /* 0x00000020252a7810 */ /* 0x000fe40007ffe0ff */
[----:B------:R-:W-:Y:S02]  /*4160*/  LOP3.LUT R43, R43, 0x7fffff, RZ, 0xc0, !PT ;  /* 0x007fffff2b2b7812 */ /* 0x000fe400078ec0ff */
[----:B------:R-:W-:Y:S02]  /*4170*/  ISETP.NE.AND P2, PT, R37, RZ, PT ;  /* 0x000000ff2500720c */ /* 0x000fe40003f45270 */
[----:B------:R-:W-:Y:S02]  /*4180*/  LOP3.LUT R43, R43, 0x800000, RZ, 0xfc, !PT ;  /* 0x008000002b2b7812 */ /* 0x000fe400078efcff */
[----:B------:R-:W-:-:S02]  /*4190*/  ISETP.NE.AND P1, PT, R37, RZ, PT ;  /* 0x000000ff2500720c */ /* 0x000fc40003f25270 */
[----:B------:R-:W-:Y:S02]  /*41a0*/  IADD3 R37, PT, PT, -R37, RZ, RZ ;  /* 0x000000ff25257210 */ /* 0x000fe40007ffe1ff */
[----:B------:R-:W-:Y:S02]  /*41b0*/  SHF.L.U32 R42, R43, R42, RZ ;  /* 0x0000002a2b2a7219 */ /* 0x000fe400000006ff */
[----:B------:R-:W-:Y:S02]  /*41c0*/  FSETP.NEU.FTZ.AND P0, PT, R39, R40, PT ;  /* 0x000000282700720b */ /* 0x000fe40003f1d000 */
[----:B------:R-:W-:Y:S02]  /*41d0*/  SEL R40, R37, RZ, P2 ;  /* 0x000000ff25287207 */ /* 0x000fe40001000000 */
[----:B------:R-:W-:Y:S02]  /*41e0*/  ISETP.NE.AND P1, PT, R42, RZ, P1 ;  /* 0x000000ff2a00720c */ /* 0x000fe40000f25270 */
[----:B------:R-:W-:-:S02]  /*41f0*/  SHF.R.U32.HI R40, RZ, R40, R43 ;  /* 0x00000028ff287219 */ /* 0x000fc4000001162b */
[----:B------:R-:W-:Y:S02]  /*4200*/  PLOP3.LUT P0, PT, P0, P1, PT, 0xf8, 0x8f ;  /* 0x00000000008f781c */ /* 0x000fe40000703f70 */
[----:B------:R-:W-:Y:S02]  /*4210*/  SHF.R.U32.HI R42, RZ, 0x1, R40 ;  /* 0x00000001ff2a7819 */ /* 0x000fe40000011628 */
[----:B------:R-:W-:-:S04]  /*4220*/  SEL R37, RZ, 0x1, !P0 ;  /* 0x00000001ff257807 */ /* 0x000fc80004000000 */
[----:B------:R-:W-:-:S04]  /*4230*/  LOP3.LUT R37, R37, 0x1, R42, 0xf8, !PT ;  /* 0x0000000125257812 */ /* 0x000fc800078ef82a */
[----:B------:R-:W-:-:S04]  /*4240*/  LOP3.LUT R37, R37, R40, RZ, 0xc0, !PT ;  /* 0x0000002825257212 */ /* 0x000fc800078ec0ff */
[----:B------:R-:W-:-:S04]  /*4250*/  IADD3 R42, PT, PT, R42, R37, RZ ;  /* 0x000000252a2a7210 */ /* 0x000fc80007ffe0ff */
[----:B------:R-:W-:Y:S01]  /*4260*/  LOP3.LUT R35, R42, R35, RZ, 0xfc, !PT ;  /* 0x000000232a237212 */ /* 0x000fe200078efcff */
[----:B------:R-:W-:Y:S06]  /*4270*/  BRA `(.L_x_73) ;  /* 0x0000000000107947 */ /* 0x000fec0003800000 */
.L_x_72:
[----:B------:R-:W-:-:S04]  /*4280*/  LOP3.LUT R35, R35, 0x80000000, RZ, 0xc0, !PT ;  /* 0x8000000023237812 */ /* 0x000fc800078ec0ff */
[----:B------:R-:W-:Y:S01]  /*4290*/  LOP3.LUT R35, R35, 0x7f800000, RZ, 0xfc, !PT ;  /* 0x7f80000023237812 */ /* 0x000fe200078efcff */
[----:B------:R-:W-:Y:S06]  /*42a0*/  BRA `(.L_x_73) ;  /* 0x0000000000047947 */ /* 0x000fec0003800000 */
.L_x_71:
[----:B------:R-:W-:-:S07]  /*42b0*/  LEA R35, R44, R35, 0x17 ;  /* 0x000000232c237211 */ /* 0x000fce00078eb8ff */
.L_x_73:
[----:B------:R-:W-:Y:S05]  /*42c0*/  BSYNC.RECONVERGENT B1 ;  /* 0x0000000000017941 */ /* 0x000fea0003800200 */
.L_x_70:
[----:B------:R-:W-:Y:S05]  /*42d0*/  BRA `(.L_x_74) ;  /* 0x0000000000207947 */ /* 0x000fea0003800000 */
.L_x_69:
[----:B------:R-:W-:-:S04]  /*42e0*/  LOP3.LUT R35, R42, 0x80000000, R35, 0x48, !PT ;  /* 0x800000002a237812 */ /* 0x000fc800078e4823 */
[----:B------:R-:W-:Y:S01]  /*42f0*/  LOP3.LUT R35, R35, 0x7f800000, RZ, 0xfc, !PT ;  /* 0x7f80000023237812 */ /* 0x000fe200078efcff */
[----:B------:R-:W-:Y:S06]  /*4300*/  BRA `(.L_x_74) ;  /* 0x0000000000147947 */ /* 0x000fec0003800000 */
.L_x_68:
[----:B------:R-:W-:Y:S01]  /*4310*/  LOP3.LUT R35, R42, 0x80000000, R35, 0x48, !PT ;  /* 0x800000002a237812 */ /* 0x000fe200078e4823 */
[----:B------:R-:W-:Y:S06]  /*4320*/  BRA `(.L_x_74) ;  /* 0x00000000000c7947 */ /* 0x000fec0003800000 */
.L_x_67:
[----:B------:R-:W0:Y:S01]  /*4330*/  MUFU.RSQ R35, -QNAN ;  /* 0xffc0000000237908 */ /* 0x000e220000001400 */
[----:B------:R-:W-:Y:S05]  /*4340*/  BRA `(.L_x_74) ;  /* 0x0000000000047947 */ /* 0x000fea0003800000 */
.L_x_66:
[----:B------:R-:W-:-:S07]  /*4350*/  FADD.FTZ R35, R35, R36 ;  /* 0x0000002423237221 */ /* 0x000fce0000010000 */
.L_x_74:
[----:B------:R-:W-:Y:S05]  /*4360*/  BSYNC.RECONVERGENT B0 ;  /* 0x0000000000007941 */ /* 0x000fea0003800200 */
.L_x_64:
[----:B------:R-:W-:-:S04]  /*4370*/  HFMA2 R39, -RZ, RZ, 0, 0 ;  /* 0x00000000ff277431 */ /* 0x000fc800000001ff */
[----:B0-----:R-:W-:Y:S05]  /*4380*/  RET.REL.NODEC R38 `(_Z18softmax_v1_no_bankILi8ELi1024EEvPfS0_) ;  /* 0xffffffbc261c7950 */ /* 0x001fea0003c3ffff */
.L_x_75:
[----:B------:R-:W-:-:S00]  /*4390*/  BRA `(.L_x_75) ;  /* 0xfffffffc00fc7947 */ /* 0x000fc0000383ffff */
[----:B------:R-:W-:-:S00]  /*43a0*/  NOP ;  /* 0x0000000000007918 */ /* 0x000fc00000000000 */
        /* <DEDUP_REMOVED lines=13> */
.L_x_152:


//--------------------- .text._Z10softmax_v0ILi8ELi1024EEvPfS0_ --------------------------
	.section	.text._Z10softmax_v0ILi8ELi1024EEvPfS0_,"ax",@progbits
	.align	128
        .global         _Z10softmax_v0ILi8ELi1024EEvPfS0_
        .type           _Z10softmax_v0ILi8ELi1024EEvPfS0_,@function
        .size           _Z10softmax_v0ILi8ELi1024EEvPfS0_,(.L_x_153 - _Z10softmax_v0ILi8ELi1024EEvPfS0_)
        .other          _Z10softmax_v0ILi8ELi1024EEvPfS0_,@"STO_CUDA_ENTRY STV_DEFAULT"
_Z10softmax_v0ILi8ELi1024EEvPfS0_:
.text._Z10softmax_v0ILi8ELi1024EEvPfS0_:
[----:B------:R-:W-:Y:S01]  /*0000*/  LDC R1, c[0x0][0x37c] ;  /* 0x0000df00ff017b82 */ /* 0x000fe20000000800 */
[----:B------:R-:W0:Y:S07]  /*0010*/  S2R R3, SR_TID.X ;  /* 0x0000000000037919 */ /* 0x000e2e0000002100 */
[----:B------:R-:W1:Y:S01]  /*0020*/  S2UR UR4, SR_CTAID.X ;  /* 0x00000000000479c3 */ /* 0x000e620000002500 */
[----:B------:R-:W2:Y:S01]  /*0030*/  LDCU.64 UR8, c[0x0][0x380] ;  /* 0x00007000ff0877ac */ /* 0x000ea20008000a00 */
[----:B------:R-:W0:Y:S01]  /*0040*/  S2R R24, SR_TID.Y ;  /* 0x0000000000187919 */ /* 0x000e220000002200 */
[----:B------:R-:W3:Y:S05]  /*0050*/  LDCU.64 UR6, c[0x0][0x358] ;  /* 0x00006b00ff0677ac */ /* 0x000eea0008000a00 */
[----:B------:R-:W1:Y:S02]  /*0060*/  LDC R0, c[0x0][0x364] ;  /* 0x0000d900ff007b82 */ /* 0x000e640000000800 */
[----:B-1----:R-:W-:Y:S01]  /*0070*/  IMAD R0, R0, UR4, RZ ;  /* 0x0000000400007c24 */ /* 0x002fe2000f8e02ff */
[----:B0-----:R-:W-:-:S04]  /*0080*/  LEA R5, R24, R3, 0x8 ;  /* 0x0000000318057211 */ /* 0x001fc800078e40ff */
[----:B------:R-:W-:-:S04]  /*0090*/  SHF.L.U32 R5, R5, 0x2, RZ ;  /* 0x0000000205057819 */ /* 0x000fc800000006ff */
[----:B------:R-:W-:-:S04]  /*00a0*/  LEA R0, P0, R0, R5, 0xa ;  /* 0x0000000500007211 */ /* 0x000fc800078050ff */
[----:B------:R-:W-:Y:S02]  /*00b0*/  IADD3.X R5, PT, PT, RZ, RZ, RZ, P0, !PT ;  /* 0x000000ffff057210 */ /* 0x000fe400007fe4ff */
[C---:B------:R-:W-:Y:S02]  /*00c0*/  SHF.L.U32 R2, R0.reuse, 0x2, RZ ;  /* 0x0000000200027819 */ /* 0x040fe400000006ff */
[----:B------:R-:W-:Y:S02]  /*00d0*/  SHF.L.U64.HI R0, R0, 0x2, R5 ;  /* 0x0000000200007819 */ /* 0x000fe40000010205 */
[----:B--2---:R-:W-:-:S04]  /*00e0*/  IADD3 R26, P0, PT, R2, UR8, RZ ;  /* 0x00000008021a7c10 */ /* 0x004fc8000ff1e0ff */
[----:B------:R-:W-:-:S05]  /*00f0*/  IADD3.X R27, PT, PT, R0, UR9, RZ, P0, !PT ;  /* 0x00000009001b7c10 */ /* 0x000fca00087fe4ff */
[----:B---3--:R-:W2:Y:S04]  /*0100*/  LDG.E.128 R12, desc[UR6][R26.64] ;  /* 0x000000061a0c7981 */ /* 0x008ea8000c1e1d00 */
[----:B------:R-:W3:Y:S04]  /*0110*/  LDG.E.128 R20, desc[UR6][R26.64+0x200] ;  /* 0x000200061a147981 */ /* 0x000ee8000c1e1d00 */
[----:B------:R-:W4:Y:S01]  /*0120*/  LDG.E.128 R4, desc[UR6][R26.64+0x400] ;  /* 0x000400061a047981 */ /* 0x000f22000c1e1d00 */
[----:B------:R-:W0:Y:S01]  /*0130*/  S2UR UR5, SR_CgaCtaId ;  /* 0x00000000000579c3 */ /* 0x000e220000008800 */
[----:B------:R-:W-:-:S02]  /*0140*/  UMOV UR4, 0x400 ;  /* 0x0000040000047882 */ /* 0x000fc40000000000 */
[----:B------:R-:W5:Y:S04]  /*0150*/  LDG.E.128 R8, desc[UR6][R26.64+0x600] ;  /* 0x000600061a087981 */ /* 0x000f68000c1e1d00 */
[----:B------:R-:W5:Y:S01]  /*0160*/  LDG.E.128 R16, desc[UR6][R26.64+0x800] ;  /* 0x000800061a107981 */ /* 0x000f62000c1e1d00 */
[----:B0-----:R-:W-:-:S06]  /*0170*/  ULEA UR4, UR5, UR4, 0x18 ;  /* 0x0000000405047291 */ /* 0x001fcc000f8ec0ff */
[----:B------:R-:W-:-:S04]  /*0180*/  LEA R24, R24, UR4, 0xc ;  /* 0x0000000418187c11 */ /* 0x000fc8000f8e60ff */
[----:B------:R-:W-:Y:S02]  /*0190*/  LEA R24, R3, R24, 0x4 ;  /* 0x0000001803187211 */ /* 0x000fe400078e20ff */
[----:B--2---:R-:W-:-:S03]  /*01a0*/  FMNMX3 R25, R12, -10000, R13, !PT ;  /* 0xc61c40000c197876 */ /* 0x004fc6000780000d */
[----:B------:R0:W-:Y:S01]  /*01b0*/  STS.128 [R24], R12 ;  /* 0x0000000c18007388 */ /* 0x0001e20000000c00 */
[----:B------:R-:W-:-:S04]  /*01c0*/  FMNMX3 R25, R25, R14, R15, !PT ;  /* 0x0000000e19197276 */ /* 0x000fc8000780000f */
[----:B---3--:R-:W-:Y:S01]  /*01d0*/  FMNMX3 R25, R25, R20, R21, !PT ;  /* 0x0000001419197276 */ /* 0x008fe20007800015 */
[----:B------:R1:W-:Y:S04]  /*01e0*/  STS.128 [R24+0x200], R20 ;  /* 0x0002001418007388 */ /* 0x0003e80000000c00 */
[----:B0-----:R-:W2:Y:S01]  /*01f0*/  LDG.E.128 R12, desc[UR6][R26.64+0xa00] ;  /* 0x000a00061a0c7981 */ /* 0x001ea2000c1e1d00 */
[----:B------:R-:W-:-:S04]  /*0200*/  FMNMX3 R25, R25, R22, R23, !PT ;  /* 0x0000001619197276 */ /* 0x000fc80007800017 */
[----:B----4-:R-:W-:Y:S01]  /*0210*/  FMNMX3 R25, R25, R4, R5, !PT ;  /* 0x0000000419197276 */ /* 0x010fe20007800005 */
[----:B-1----:R-:W3:Y:S03]  /*0220*/  LDG.E.128 R20, desc[UR6][R26.64+0xc00] ;  /* 0x000c00061a147981 */ /* 0x002ee6000c1e1d00 */
[----:B------:R-:W-:Y:S01]  /*0230*/  FMNMX3 R25, R25, R6, R7, !PT ;  /* 0x0000000619197276 */ /* 0x000fe20007800007 */
[----:B------:R0:W-:Y:S04]  /*0240*/  STS.128 [R24+0x400], R4 ;  /* 0x0004000418007388 */ /* 0x0001e80000000c00 */
[----:B0-----:R-:W4:Y:S01]  /*0250*/  LDG.E.128 R4, desc[UR6][R26.64+0xe00] ;  /* 0x000e00061a047981 */ /* 0x001f22000c1e1d00 */
[----:B-----5:R-:W-:-:S04]  /*0260*/  FMNMX3 R25, R25, R8, R9, !PT ;  /* 0x0000000819197276 */ /* 0x020fc80007800009 */
[----:B------:R-:W-:-:S04]  /*0270*/  FMNMX3 R25, R25, R10, R11, !PT ;  /* 0x0000000a19197276 */ /* 0x000fc8000780000b */
[----:B------:R-:W-:-:S04]  /*0280*/  FMNMX3 R25, R25, R16, R17, !PT ;  /* 0x0000001019197276 */ /* 0x000fc80007800011 */
[----:B------:R-:W-:Y:S01]  /*0290*/  FMNMX3 R25, R25, R18, R19, !PT ;  /* 0x0000001219197276 */ /* 0x000fe20007800013 */
[----:B------:R0:W-:Y:S04]  /*02a0*/  STS.128 [R24+0x600], R8 ;  /* 0x0006000818007388 */ /* 0x0001e80000000c00 */
[----:B------:R-:W-:Y:S01]  /*02b0*/  STS.128 [R24+0x800], R16 ;  /* 0x0008001018007388 */ /* 0x000fe20000000c00 */
[----:B0-----:R-:W-:Y:S01]  /*02c0*/  HFMA2 R8, -RZ, RZ, 0.96630859375, -0.0022525787353515625 ;  /* 0x3bbb989dff087431 */ /* 0x001fe200000001ff */
[----:B--2---:R-:W-:-:S04]  /*02d0*/  FMNMX3 R25, R25, R12, R13, !PT ;  /* 0x0000000c19197276 */ /* 0x004fc8000780000d */
[----:B------:R-:W-:-:S04]  /*02e0*/  FMNMX3 R25, R25, R14, R15, !PT ;  /* 0x0000000e19197276 */ /* 0x000fc8000780000f */
[----:B---3--:R-:W-:-:S04]  /*02f0*/  FMNMX3 R25, R25, R20, R21, !PT ;  /* 0x0000001419197276 */ /* 0x008fc80007800015 */
[----:B------:R-:W-:-:S04]  /*0300*/  FMNMX3 R25, R25, R22, R23, !PT ;  /* 0x0000001619197276 */ /* 0x000fc80007800017 */
[----:B----4-:R-:W-:-:S04]  /*0310*/  FMNMX3 R25, R25, R4, R5, !PT ;  /* 0x0000000419197276 */ /* 0x010fc80007800005 */
[----:B------:R-:W-:-:S05]  /*0320*/  FMNMX3 R28, R25, R6, R7, !PT ;  /* 0x00000006191c7276 */ /* 0x000fca0007800007 */
[----:B------:R-:W0:Y:S02]  /*0330*/  SHFL.BFLY PT, R25, R28, 0x10, 0x1f ;  /* 0x0e001f001c197f89 */ /* 0x000e2400000e0000 */
[----:B0-----:R-:W-:-:S05]  /*0340*/  FMNMX R26, R28, R25, !PT ;  /* 0x000000191c1a7209 */ /* 0x001fca0007800000 */
[----:B------:R-:W0:Y:S02]  /*0350*/  SHFL.BFLY PT, R25, R26, 0x8, 0x1f ;  /* 0x0d001f001a197f89 */ /* 0x000e2400000e0000 */
[----:B0-----:R-:W-:-:S05]  /*0360*/  FMNMX R27, R26, R25, !PT ;  /* 0x000000191a1b7209 */ /* 0x001fca0007800000 */
[----:B------:R-:W0:Y:S04]  /*0370*/  SHFL.BFLY PT, R25, R27, 0x4, 0x1f ;  /* 0x0c801f001b197f89 */ /* 0x000e2800000e0000 */
[----:B------:R-:W-:Y:S04]  /*0380*/  STS.128 [R24+0xa00], R12 ;  /* 0x000a000c18007388 */ /* 0x000fe80000000c00 */
[----:B------:R-:W-:Y:S04]  /*0390*/  STS.128 [R24+0xc00], R20 ;  /* 0x000c001418007388 */ /* 0x000fe80000000c00 */
[----:B------:R-:W-:Y:S01]  /*03a0*/  STS.128 [R24+0xe00], R4 ;  /* 0x000e000418007388 */ /* 0x000fe20000000c00 */
[----:B0-----:R-:W-:-:S05]  /*03b0*/  FMNMX R29, R27, R25, !PT ;  /* 0x000000191b1d7209 */ /* 0x001fca0007800000 */
[----:B------:R-:W0:Y:S01]  /*03c0*/  SHFL.BFLY PT, R26, R29, 0x2, 0x1f ;  /* 0x0c401f001d1a7f89 */ /* 0x000e2200000e0000 */
[----:B------:R-:W-:Y:S01]  /*03d0*/  IMAD R25, R3, -0xc, R24 ;  /* 0xfffffff403197824 */ /* 0x000fe200078e0218 */
[----:B------:R-:W-:Y:S06]  /*03e0*/  BAR.SYNC.DEFER_BLOCKING 0x0 ;  /* 0x0000000000007b1d */ /* 0x000fec0000010000 */
[----:B------:R-:W-:Y:S01]  /*03f0*/  LDS R28, [R25] ;  /* 0x00000000191c7984 */ /* 0x000fe20000000800 */
[----:B0-----:R-:W-:-:S03]  /*0400*/  FMNMX R26, R29, R26, !PT ;  /* 0x0000001a1d1a7209 */ /* 0x001fc60007800000 */
[----:B------:R-:W-:Y:S04]  /*0410*/  LDS R27, [R25+0x80] ;  /* 0x00008000191b7984 */ /* 0x000fe80000000800 */
[----:B------:R-:W0:Y:S04]  /*0420*/  SHFL.BFLY PT, R3, R26, 0x1, 0x1f ;  /* 0x0c201f001a037f89 */ /* 0x000e2800000e0000 */
[----:B------:R-:W1:Y:S04]  /*0430*/  LDS R11, [R25+0x100] ;  /* 0x00010000190b7984 */ /* 0x000e680000000800 */
[----:B------:R-:W2:Y:S01]  /*0440*/  LDS R16, [R25+0x180] ;  /* 0x0001800019107984 */ /* 0x000ea20000000800 */
[----:B------:R-:W-:-:S03]  /*0450*/  MOV R4, 0x437c0000 ;  /* 0x437c000000047802 */ /* 0x000fc60000000f00 */
[----:B------:R-:W3:Y:S04]  /*0460*/  LDS R12, [R25+0x200] ;  /* 0x00020000190c7984 */ /* 0x000ee80000000800 */
[----:B------:R-:W4:Y:S04]  /*0470*/  LDS R10, [R25+0x280] ;  /* 0x00028000190a7984 */ /* 0x000f280000000800 */
[----:B------:R-:W5:Y:S01]  /*0480*/  LDS R14, [R25+0x300] ;  /* 0x00030000190e7984 */ /* 0x000f620000000800 */
[----:B0-----:R-:W-:-:S05]  /*0490*/  FMNMX R3, R26, R3, !PT ;  /* 0x000000031a037209 */ /* 0x001fca0007800000 */
[----:B------:R-:W-:-:S04]  /*04a0*/  FADD R9, -R3, R28 ;  /* 0x0000001c03097221 */ /* 0x000fc80000000100 */
[----:B------:R-:W-:Y:S01]  /*04b0*/  FFMA.SAT R5, R9, R8, 0.5 ;  /* 0x3f00000009057423 */ /* 0x000fe20000002008 */
[----:B------:R-:W-:-:S03]  /*04c0*/  FADD R27, -R3, R27 ;  /* 0x0000001b031b7221 */ /* 0x000fc60000000100 */
[----:B------:R-:W-:Y:S01]  /*04d0*/  FFMA.RM R5, R5, R4, 12582913 ;  /* 0x4b40000105057423 */ /* 0x000fe20000004004 */
[----:B------:R-:W-:-:S03]  /*04e0*/  FFMA.SAT R7, R27, R8, 0.5 ;  /* 0x3f0000001b077423 */ /* 0x000fc60000002008 */
[----:B------:R-:W-:Y:S01]  /*04f0*/  FADD R6, R5, -12583039 ;  /* 0xcb40007f05067421 */ /* 0x000fe20000000000 */
[----:B------:R-:W-:Y:S01]  /*0500*/  FFMA.RM R7, R7, R4, 12582913 ;  /* 0x4b40000107077423 */ /* 0x000fe20000004004 */
[----:B-1----:R-:W-:Y:S02]  /*0510*/  FADD R13, -R3, R11 ;  /* 0x0000000b030d7221 */ /* 0x002fe40000000100 */
[----:B------:R-:W-:Y:S01]  /*0520*/  FFMA R6, R9, 1.4426950216293334961, -R6 ;  /* 0x3fb8aa3b09067823 */ /* 0x000fe20000000806 */
[----:B------:R-:W-:-:S03]  /*0530*/  FADD R18, R7, -12583039 ;  /* 0xcb40007f07127421 */ /* 0x000fc60000000000 */
[----:B------:R-:W-:Y:S01]  /*0540*/  FFMA R17, R9, 1.925963033500011079e-08, R6 ;  /* 0x32a5706009117823 */ /* 0x000fe20000000006 */
[----:B------:R-:W-:Y:S01]  /*0550*/  FFMA.SAT R9, R13, R8, 0.5 ;  /* 0x3f0000000d097423 */ /* 0x000fe20000002008 */
[----:B------:R-:W-:Y:S01]  /*0560*/  FFMA R18, R27, 1.4426950216293334961, -R18 ;  /* 0x3fb8aa3b1b127823 */ /* 0x000fe20000000812 */
[----:B--2---:R-:W-:Y:S01]  /*0570*/  FADD R15, -R3, R16 ;  /* 0x00000010030f7221 */ /* 0x004fe20000000100 */
[----:B------:R-:W0:Y:S01]  /*0580*/  LDS R6, [R25+0x380] ;  /* 0x0003800019067984 */ /* 0x000e220000000800 */
[----:B------:R-:W-:Y:S01]  /*0590*/  FFMA.RM R9, R9, R4, 12582913 ;  /* 0x4b40000109097423 */ /* 0x000fe20000004004 */
[----:B------:R-:W-:Y:S01]  /*05a0*/  FFMA R16, R27, 1.925963033500011079e-08, R18 ;  /* 0x32a570601b107823 */ /* 0x000fe20000000012 */
[----:B------:R-:W1:Y:S02]  /*05b0*/  MUFU.EX2 R17, R17 ;  /* 0x0000001100117308 */ /* 0x000e640000000800 */
[----:B------:R-:W-:Y:S01]  /*05c0*/  FADD R18, R9, -12583039 ;  /* 0xcb40007f09127421 */ /* 0x000fe20000000000 */
[----:B------:R-:W-:-:S03]  /*05d0*/  FFMA.SAT R11, R15, R8, 0.5 ;  /* 0x3f0000000f0b7423 */ /* 0x000fc60000002008 */
[----:B------:R-:W-:Y:S02]  /*05e0*/  FFMA R18, R13, 1.4426950216293334961, -R18 ;  /* 0x3fb8aa3b0d127823 */ /* 0x000fe40000000812 */
[----:B------:R-:W2:Y:S01]  /*05f0*/  MUFU.EX2 R16, R16 ;  /* 0x0000001000107308 */ /* 0x000ea20000000800 */
[----:B------:R-:W-:Y:S01]  /*0600*/  FFMA.RM R11, R11, R4, 12582913 ;  /* 0x4b4000010b0b7423 */ /* 0x000fe20000004004 */
[----:B------:R-:W-:Y:S01]  /*0610*/  FFMA R13, R13, 1.925963033500011079e-08, R18 ;  /* 0x32a570600d0d7823 */ /* 0x000fe20000000012 */
[----:B------:R-:W-:Y:S02]  /*0620*/  SHF.L.U32 R18, R5, 0x17, RZ ;  /* 0x0000001705127819 */ /* 0x000fe400000006ff */
[----:B------:R-:W-:Y:S01]  /*0630*/  FADD R20, R11, -12583039 ;  /* 0xcb40007f0b147421 */ /* 0x000fe20000000000 */
[----:B------:R-:W-:Y:S02]  /*0640*/  SHF.L.U32 R7, R7, 0x17, RZ ;  /* 0x0000001707077819 */ /* 0x000fe400000006ff */
[----:B------:R-:W0:Y:S01]  /*0650*/  MUFU.EX2 R13, R13 ;  /* 0x0000000d000d7308 */ /* 0x000e220000000800 */
[----:B------:R-:W-:Y:S01]  /*0660*/  FFMA R20, R15, 1.4426950216293334961, -R20 ;  /* 0x3fb8aa3b0f147823 */ /* 0x000fe20000000814 */
[----:B-1----:R-:W-:Y:S01]  /*0670*/  FMUL R18, R18, R17 ;  /* 0x0000001112127220 */ /* 0x002fe20000400000 */
[----:B---3--:R-:W-:-:S02]  /*0680*/  FADD R17, -R3, R12 ;  /* 0x0000000c03117221 */ /* 0x008fc40000000100 */
[----:B------:R-:W-:Y:S01]  /*0690*/  FFMA R15, R15, 1.925963033500011079e-08, R20 ;  /* 0x32a570600f0f7823 */ /* 0x000fe20000000014 */
[----:B------:R-:W1:Y:S01]  /*06a0*/  LDS R12, [R25+0x400] ;  /* 0x00040000190c7984 */ /* 0x000e620000000800 */
[----:B----4-:R-:W-:Y:S01]  /*06b0*/  FADD R19, -R3, R10 ;  /* 0x0000000a03137221 */ /* 0x010fe20000000100 */
[----:B--2---:R-:W-:Y:S01]  /*06c0*/  FMUL R20, R7, R16 ;  /* 0x0000001007147220 */ /* 0x004fe20000400000 */
[----:B------:R-:W-:Y:S01]  /*06d0*/  SHF.L.U32 R22, R9, 0x17, RZ ;  /* 0x0000001709167819 */ /* 0x000fe200000006ff */
[----:B------:R5:W2:Y:S01]  /*06e0*/  MUFU.EX2 R16, R15 ;  /* 0x0000000f00107308 */ /* 0x000aa20000000800 */
[-C--:B------:R-:W-:Y:S01]  /*06f0*/  FFMA.SAT R21, R19, R8.reuse, 0.5 ;  /* 0x3f00000013157423 */ /* 0x080fe20000002008 */
[----:B------:R-:W-:Y:S01]  /*0700*/  FFMA.SAT R5, R17, R8, 0.5 ;  /* 0x3f00000011057423 */ /* 0x000fe20000002008 */
[----:B------:R-:W3:Y:S01]  /*0710*/  LDS R10, [R25+0x480] ;  /* 0x00048000190a7984 */ /* 0x000ee20000000800 */
[----:B------:R-:W-:Y:S01]  /*0720*/  FADD R7, RZ, R18 ;  /* 0x00000012ff077221 */ /* 0x000fe20000000000 */
[----:B------:R-:W-:-:S02]  /*0730*/  FFMA.RM R9, R21, R4, 12582913 ;  /* 0x4b40000115097423 */ /* 0x000fc40000004004 */
[----:B------:R0:W-:Y:S01]  /*0740*/  STS [R25], R18 ;  /* 0x0000001219007388 */ /* 0x0001e20000000800 */
[----:B-----5:R-:W-:Y:S01]  /*0750*/  FADD R15, -R3, R14 ;  /* 0x0000000e030f7221 */ /* 0x020fe20000000100 */
[----:B------:R-:W-:Y:S01]  /*0760*/  FFMA.RM R5, R5, R4, 12582913 ;  /* 0x4b40000105057423 */ /* 0x000fe20000004004 */
[----:B------:R-:W-:Y:S01]  /*0770*/  SHF.L.U32 R11, R11, 0x17, RZ ;  /* 0x000000170b0b7819 */ /* 0x000fe200000006ff */
[----:B------:R-:W-:Y:S01]  /*0780*/  FADD R14, R9, -12583039 ;  /* 0xcb40007f090e7421 */ /* 0x000fe20000000000 */
[----:B0-----:R-:W-:Y:S01]  /*0790*/  FMUL R18, R22, R13 ;  /* 0x0000000d16127220 */ /* 0x001fe20000400000 */
[----:B------:R-:W-:Y:S01]  /*07a0*/  FFMA.SAT R13, R15, R8, 0.5 ;  /* 0x3f0000000f0d7423 */ /* 0x000fe20000002008 */
[----:B------:R-:W-:Y:S01]  /*07b0*/  FADD R26, R5, -12583039 ;  /* 0xcb40007f051a7421 */ /* 0x000fe20000000000 */
[----:B------:R2:W-:Y:S02]  /*07c0*/  STS [R25+0x80], R20 ;  /* 0x0000801419007388 */ /* 0x0005e40000000800 */
[----:B------:R-:W-:Y:S01]  /*07d0*/  FFMA.RM R13, R13, R4, 12582913 ;  /* 0x4b4000010d0d7423 */ /* 0x000fe20000004004 */
[----:B------:R-:W-:Y:S01]  /*07e0*/  FADD R7, R7, R20 ;  /* 0x0000001407077221 */ /* 0x000fe20000000000 */
[----:B------:R-:W-:Y:S01]  /*07f0*/  FFMA R14, R19, 1.4426950216293334961, -R14 ;  /* 0x3fb8aa3b130e7823 */ /* 0x000fe2000000080e */
[----:B------:R-:W-:Y:S01]  /*0800*/  FFMA R26, R17, 1.4426950216293334961, -R26 ;  /* 0x3fb8aa3b111a7823 */ /* 0x000fe2000000081a */
[----:B------:R-:W-:Y:S01]  /*0810*/  FADD R21, -R3, R6 ;  /* 0x0000000603157221 */ /* 0x000fe20000000100 */
[----:B--2---:R-:W-:Y:S01]  /*0820*/  FMUL R20, R11, R16 ;  /* 0x000000100b147220 */ /* 0x004fe20000400000 */
[----:B------:R-:W-:Y:S01]  /*0830*/  FADD R16, R13, -12583039 ;  /* 0xcb40007f0d107421 */ /* 0x000fe20000000000 */
[----:B------:R-:W-:Y:S01]  /*0840*/  FFMA R17, R17, 1.925963033500011079e-08, R26 ;  /* 0x32a5706011117823 */ /* 0x000fe2000000001a */
[----:B------:R-:W-:Y:S01]  /*0850*/  FFMA R19, R19, 1.925963033500011079e-08, R14 ;  /* 0x32a5706013137823 */ /* 0x000fe2000000000e */
[----:B------:R-:W-:Y:S01]  /*0860*/  FFMA.SAT R11, R21, R8, 0.5 ;  /* 0x3f000000150b7423 */ /* 0x000fe20000002008 */
[----:B------:R-:W-:Y:S01]  /*0870*/  FFMA R16, R15, 1.4426950216293334961, -R16 ;  /* 0x3fb8aa3b0f107823 */ /* 0x000fe20000000810 */
[----:B------:R-:W0:Y:S01]  /*0880*/  LDS R14, [R25+0x500] ;  /* 0x00050000190e7984 */ /* 0x000e220000000800 */
[----:B------:R-:W-:Y:S01]  /*0890*/  FADD R7, R7, R18 ;  /* 0x0000001207077221 */ /* 0x000fe20000000000 */
[----:B------:R-:W-:Y:S01]  /*08a0*/  FFMA.RM R11, R11, R4, 12582913 ;  /* 0x4b4000010b0b7423 */ /* 0x000fe20000004004 */
[----:B------:R-:W-:Y:S01]  /*08b0*/  FFMA R23, R15, 1.925963033500011079e-08, R16 ;  /* 0x32a570600f177823 */ /* 0x000fe20000000010 */
[----:B------:R-:W2:Y:S01]  /*08c0*/  LDS R6, [R25+0x580] ;  /* 0x0005800019067984 */ /* 0x000ea20000000800 */
[----:B------:R-:W4:Y:S01]  /*08d0*/  MUFU.EX2 R17, R17 ;  /* 0x0000001100117308 */ /* 0x000f220000000800 */
[----:B------:R-:W-:Y:S01]  /*08e0*/  FADD R15, R7, R20 ;  /* 0x00000014070f7221 */ /* 0x000fe20000000000 */
[----:B------:R-:W-:Y:S01]  /*08f0*/  FADD R16, R11, -12583039 ;  /* 0xcb40007f0b107421 */ /* 0x000fe20000000000 */
[----:B------:R-:W-:-:S05]  /*0900*/  SHF.L.U32 R26, R9, 0x17, RZ ;  /* 0x00000017091a7819 */ /* 0x000fca00000006ff */
[----:B------:R-:W5:Y:S01]  /*0910*/  MUFU.EX2 R7, R23 ;  /* 0x0000001700077308 */ /* 0x000f620000000800 */
[----:B------:R-:W-:Y:S01]  /*0920*/  FFMA R28, R21, 1.4426950216293334961, -R16 ;  /* 0x3fb8aa3b151c7823 */ /* 0x000fe20000000810 */
[----:B-1----:R-:W-:Y:S01]  /*0930*/  FADD R9, -R3, R12 ;  /* 0x0000000c03097221 */ /* 0x002fe20000000100 */
[----:B------:R-:W1:Y:S01]  /*0940*/  LDS R16, [R25+0x600] ;  /* 0x0006000019107984 */ /* 0x000e620000000800 */
[----:B------:R-:W-:-:S04]  /*0950*/  SHF.L.U32 R22, R5, 0x17, RZ ;  /* 0x0000001705167819 */ /* 0x000fc800000006ff */
[----:B------:R-:W0:Y:S01]  /*0960*/  MUFU.EX2 R19, R19 ;  /* 0x0000001300137308 */ /* 0x000e220000000800 */
[----:B------:R-:W-:Y:S01]  /*0970*/  FFMA.SAT R5, R9, R8, 0.5 ;  /* 0x3f00000009057423 */ /* 0x000fe20000002008 */
[----:B------:R5:W-:Y:S01]  /*0980*/  STS [R25+0x180], R20 ;  /* 0x0001801419007388 */ /* 0x000be20000000800 */
[----:B----4-:R-:W-:-:S03]  /*0990*/  FMUL R22, R22, R17 ;  /* 0x0000001116167220 */ /* 0x010fc60000400000 */
[----:B------:R4:W-:Y:S01]  /*09a0*/  STS [R25+0x100], R18 ;  /* 0x0001001219007388 */ /* 0x0009e20000000800 */
[----:B---3--:R-:W-:-:S03]  /*09b0*/  FADD R17, -R3, R10 ;  /* 0x0000000a03117221 */ /* 0x008fc60000000100 */
[----:B------:R-:W3:Y:S01]  /*09c0*/  LDS R12, [R25+0x680] ;  /* 0x00068000190c7984 */ /* 0x000ee20000000800 */
[----:B-----5:R-:W-:Y:S01]  /*09d0*/  SHF.L.U32 R20, R13, 0x17, RZ ;  /* 0x000000170d147819 */ /* 0x020fe200000006ff */
[----:B------:R-:W-:Y:S01]  /*09e0*/  FFMA.RM R13, R5, R4, 12582913 ;  /* 0x4b400001050d7423 */ /* 0x000fe20000004004 */
[----:B----4-:R-:W-:-:S03]  /*09f0*/  FFMA R18, R21, 1.925963033500011079e-08, R28 ;  /* 0x32a5706015127823 */ /* 0x010fc6000000001c */
[----:B------:R-:W-:Y:S01]  /*0a00*/  FMUL R10, R20, R7 ;  /* 0x00000007140a7220 */ /* 0x000fe20000400000 */
[----:B------:R-:W-:Y:S02]  /*0a10*/  FADD R20, R13, -12583039 ;  /* 0xcb40007f0d147421 */ /* 0x000fe40000000000 */
[----:B------:R-:W4:Y:S02]  /*0a20*/  MUFU.EX2 R18, R18 ;  /* 0x0000001200127308 */ /* 0x000f240000000800 */
[----:B------:R-:W-:Y:S01]  /*0a30*/  FFMA R20, R9, 1.4426950216293334961, -R20 ;  /* 0x3fb8aa3b09147823 */ /* 0x000fe20000000814 */
[----:B0-----:R-:W-:Y:S01]  /*0a40*/  FMUL R26, R26, R19 ;  /* 0x000000131a1a7220 */ /* 0x001fe20000400000 */
[----:B------:R-:W-:Y:S02]  /*0a50*/  FADD R15, R15, R22 ;  /* 0x000000160f0f7221 */ /* 0x000fe40000000000 */
[----:B------:R-:W-:Y:S01]  /*0a60*/  FFMA R20, R9, 1.925963033500011079e-08, R20 ;  /* 0x32a5706009147823 */ /* 0x000fe20000000014 */
[----:B------:R-:W-:Y:S01]  /*0a70*/  FFMA.SAT R5, R17, R8, 0.5 ;  /* 0x3f00000011057423 */ /* 0x000fe20000002008 */
[----:B------:R-:W-:Y:S01]  /*0a80*/  FADD R15, R15, R26 ;  /* 0x0000001a0f0f7221 */ /* 0x000fe20000000000 */
[----:B------:R-:W-:-:S02]  /*0a90*/  SHF.L.U32 R11, R11, 0x17, RZ ;  /* 0x000000170b0b7819 */ /* 0x000fc400000006ff */
[----:B------:R-:W-:Y:S01]  /*0aa0*/  FFMA.RM R5, R5, R4, 12582913 ;  /* 0x4b40000105057423 */ /* 0x000fe20000004004 */
[----:B------:R-:W-:Y:S01]  /*0ab0*/  FADD R7, R15, R10 ;  /* 0x0000000a0f077221 */ /* 0x000fe20000000000 */
[----:B------:R-:W0:Y:S01]  /*0ac0*/  MUFU.EX2 R20, R20 ;  /* 0x0000001400147308 */ /* 0x000e220000000800 */
[C---:B------:R-:W-:Y:S01]  /*0ad0*/  FADD R15, -R3.reuse, R14 ;  /* 0x0000000e030f7221 */ /* 0x040fe20000000100 */
[----:B------:R5:W-:Y:S01]  /*0ae0*/  STS [R25+0x200], R22 ;  /* 0x0002001619007388 */ /* 0x000be20000000800 */
[----:B--2---:R-:W-:Y:S01]  /*0af0*/  FADD R19, -R3, R6 ;  /* 0x0000000603137221 */ /* 0x004fe20000000100 */
[----:B----4-:R-:W-:Y:S01]  /*0b00*/  FMUL R18, R11, R18 ;  /* 0x000000120b127220 */ /* 0x010fe20000400000 */
[-C--:B------:R-:W-:Y:S02]  /*0b10*/  FFMA.SAT R11, R15, R8.reuse, 0.5 ;  /* 0x3f0000000f0b7423 */ /* 0x080fe40000002008 */
[----:B------:R-:W-:Y:S01]  /*0b20*/  FFMA.SAT R9, R19, R8, 0.5 ;  /* 0x3f00000013097423 */ /* 0x000fe20000002008 */
[----:B------:R-:W-:Y:S01]  /*0b30*/  STS [R25+0x300], R10 ;  /* 0x0003000a19007388 */ /* 0x000fe20000000800 */
[----:B-----5:R-:W-:Y:S01]  /*0b40*/  FADD R22, R5, -12583039 ;  /* 0xcb40007f05167421 */ /* 0x020fe20000000000 */
[-C--:B------:R-:W-:Y:S01]  /*0b50*/  FFMA.RM R11, R11, R4.reuse, 12582913 ;  /* 0x4b4000010b0b7423 */ /* 0x080fe20000004004 */
[----:B------:R-:W-:Y:S01]  /*0b60*/  FFMA.RM R9, R9, R4, 12582913 ;  /* 0x4b40000109097423 */ /* 0x000fe20000004004 */
[----:B------:R-:W-:Y:S01]  /*0b70*/  SHF.L.U32 R13, R13, 0x17, RZ ;  /* 0x000000170d0d7819 */ /* 0x000fe200000006ff */
[----:B------:R-:W-:Y:S01]  /*0b80*/  FFMA R22, R17, 1.4426950216293334961, -R22 ;  /* 0x3fb8aa3b11167823 */ /* 0x000fe20000000816 */
[----:B------:R-:W2:Y:S01]  /*0b90*/  LDS R10, [R25+0x700] ;  /* 0x00070000190a7984 */ /* 0x000ea20000000800 */
[----:B------:R-:W-:-:S02]  /*0ba0*/  FADD R14, R11, -12583039 ;  /* 0xcb40007f0b0e7421 */ /* 0x000fc40000000000 */
[----:B------:R-:W-:Y:S01]  /*0bb0*/  FFMA R22, R17, 1.925963033500011079e-08, R22 ;  /* 0x32a5706011167823 */ /* 0x000fe20000000016 */
[----:B-1----:R-:W-:Y:S01]  /*0bc0*/  FADD R17, -R3, R16 ;  /* 0x0000001003117221 */ /* 0x002fe20000000100 */
[----:B------:R1:W-:Y:S01]  /*0bd0*/  STS [R25+0x380], R18 ;  /* 0x0003801219007388 */ /* 0x0003e20000000800 */
[----:B------:R-:W-:Y:S01]  /*0be0*/  FADD R7, R7, R18 ;  /* 0x0000001207077221 */ /* 0x000fe20000000000 */
[----:B------:R-:W4:Y:S01]  /*0bf0*/  MUFU.EX2 R16, R22 ;  /* 0x0000001600107308 */ /* 0x000f220000000800 */
[----:B------:R-:W-:Y:S01]  /*0c00*/  FFMA R14, R15, 1.4426950216293334961, -R14 ;  /* 0x3fb8aa3b0f0e7823 */ /* 0x000fe2000000080e */
[----:B------:R-:W5:Y:S01]  /*0c10*/  LDS R6, [R25+0x780] ;  /* 0x0007800019067984 */ /* 0x000f620000000800 */
[----:B0-----:R-:W-:Y:S01]  /*0c20*/  FMUL R20, R13, R20 ;  /* 0x000000140d147220 */ /* 0x001fe20000400000 */
[----:B------:R-:W-:Y:S01]  /*0c30*/  FFMA.SAT R13, R17, R8, 0.5 ;  /* 0x3f000000110d7423 */ /* 0x000fe20000002008 */
[----:B-1----:R-:W-:Y:S01]  /*0c40*/  FADD R18, R9, -12583039 ;  /* 0xcb40007f09127421 */ /* 0x002fe20000000000 */
[----:B------:R0:W-:Y:S01]  /*0c50*/  STS [R25+0x280], R26 ;  /* 0x0002801a19007388 */ /* 0x0001e20000000800 */
[----:B---3--:R-:W-:-:S03]  /*0c60*/  FADD R21, -R3, R12 ;  /* 0x0000000c03157221 */ /* 0x008fc60000000100 */
[----:B------:R-:W1:Y:S01]  /*0c70*/  LDS R12, [R25+0x800] ;  /* 0x00080000190c7984 */ /* 0x000e620000000800 */
[----:B0-----:R-:W-:Y:S01]  /*0c80*/  FFMA R26, R19, 1.4426950216293334961, -R18 ;  /* 0x3fb8aa3b131a7823 */ /* 0x001fe20000000812 */
[----:B------:R-:W-:Y:S01]  /*0c90*/  FFMA R18, R15, 1.925963033500011079e-08, R14 ;  /* 0x32a570600f127823 */ /* 0x000fe2000000000e */
[----:B------:R-:W-:Y:S01]  /*0ca0*/  FFMA.RM R15, R13, R4, 12582913 ;  /* 0x4b4000010d0f7423 */ /* 0x000fe20000004004 */
[----:B------:R-:W0:Y:S01]  /*0cb0*/  LDS R14, [R25+0x880] ;  /* 0x00088000190e7984 */ /* 0x000e220000000800 */
[----:B------:R-:W-:Y:S01]  /*0cc0*/  FFMA R19, R19, 1.925963033500011079e-08, R26 ;  /* 0x32a5706013137823 */ /* 0x000fe2000000001a */
[----:B------:R-:W-:Y:S01]  /*0cd0*/  FFMA.SAT R13, R21, R8, 0.5 ;  /* 0x3f000000150d7423 */ /* 0x000fe20000002008 */
[----:B------:R-:W-:Y:S01]  /*0ce0*/  FADD R26, R15, -12583039 ;  /* 0xcb40007f0f1a7421 */ /* 0x000fe20000000000 */
[----:B------:R-:W-:Y:S01]  /*0cf0*/  SHF.L.U32 R5, R5, 0x17, RZ ;  /* 0x0000001705057819 */ /* 0x000fe200000006ff */
[----:B------:R-:W3:Y:S01]  /*0d00*/  MUFU.EX2 R18, R18 ;  /* 0x0000001200127308 */ /* 0x000ee20000000800 */
[----:B------:R-:W-:Y:S01]  /*0d10*/  FFMA.RM R13, R13, R4, 12582913 ;  /* 0x4b4000010d0d7423 */ /* 0x000fe20000004004 */
[----:B------:R-:W-:-:S02]  /*0d20*/  FFMA R26, R17, 1.4426950216293334961, -R26 ;  /* 0x3fb8aa3b111a7823 */ /* 0x000fc4000000081a */
[----:B----4-:R-:W-:Y:S02]  /*0d30*/  FMUL R22, R5, R16 ;  /* 0x0000001005167220 */ /* 0x010fe40000400000 */
[----:B------:R-:W-:Y:S01]  /*0d40*/  FFMA R23, R17, 1.925963033500011079e-08, R26 ;  /* 0x32a5706011177823 */ /* 0x000fe2000000001a */
[----:B------:R-:W4:Y:S01]  /*0d50*/  LDS R16, [R25+0x900] ;  /* 0x0009000019107984 */ /* 0x000f220000000800 */
[----:B------:R-:W-:Y:S02]  /*0d60*/  FADD R26, R13, -12583039 ;  /* 0xcb40007f0d1a7421 */ /* 0x000fe40000000000 */
[----:B------:R-:W1:Y:S02]  /*0d70*/  MUFU.EX2 R5, R23 ;  /* 0x0000001700057308 */ /* 0x000e640000000800 */
[----:B------:R-:W-:Y:S01]  /*0d80*/  FFMA R26, R21, 1.4426950216293334961, -R26 ;  /* 0x3fb8aa3b151a7823 */ /* 0x000fe2000000081a */
[----:B------:R-:W-:-:S03]  /*0d90*/  SHF.L.U32 R11, R11, 0x17, RZ ;  /* 0x000000170b0b7819 */ /* 0x000fc600000006ff */
[----:B------:R-:W-:Y:S02]  /*0da0*/  FFMA R21, R21, 1.925963033500011079e-08, R26 ;  /* 0x32a5706015157823 */ /* 0x000fe4000000001a */
[----:B---3--:R-:W-:Y:S01]  /*0db0*/  FMUL R26, R11, R18 ;  /* 0x000000120b1a7220 */ /* 0x008fe20000400000 */
[----:B------:R-:W3:Y:S01]  /*0dc0*/  MUFU.EX2 R19, R19 ;  /* 0x0000001300137308 */ /* 0x000ee20000000800 */
[----:B------:R-:W4:Y:S01]  /*0dd0*/  LDS R18, [R25+0x980] ;  /* 0x0009800019127984 */ /* 0x000f220000000800 */
[----:B------:R-:W-:-:S03]  /*0de0*/  FADD R7, R7, R20 ;  /* 0x0000001407077221 */ /* 0x000fc60000000000 */
[----:B------:R5:W-:Y:S03]  /*0df0*/  STS [R25+0x400], R20 ;  /* 0x0004001419007388 */ /* 0x000be60000000800 */
[----:B------:R-:W0:Y:S01]  /*0e00*/  MUFU.EX2 R11, R21 ;  /* 0x00000015000b7308 */ /* 0x000e220000000800 */
[----:B------:R-:W-:Y:S01]  /*0e10*/  FADD R17, R7, R22 ;  /* 0x0000001607117221 */ /* 0x000fe20000000000 */
[----:B--2---:R-:W-:Y:S01]  /*0e20*/  FADD R7, -R3, R10 ;  /* 0x0000000a03077221 */ /* 0x004fe20000000100 */
[----:B-----5:R-:W-:Y:S02]  /*0e30*/  SHF.L.U32 R20, R15, 0x17, RZ ;  /* 0x000000170f147819 */ /* 0x020fe400000006ff */
[----:B------:R-:W-:Y:S01]  /*0e40*/  SHF.L.U32 R28, R9, 0x17, RZ ;  /* 0x00000017091c7819 */ /* 0x000fe200000006ff */
[----:B------:R-:W-:Y:S02]  /*0e50*/  FADD R9, -R3, R6 ;  /* 0x0000000603097221 */ /* 0x000fe40000000100 */
[----:B-1----:R-:W-:Y:S01]  /*0e60*/  FMUL R20, R20, R5 ;  /* 0x0000000514147220 */ /* 0x002fe20000400000 */
[-C--:B------:R-:W-:Y:S01]  /*0e70*/  FFMA.SAT R5, R7, R8.reuse, 0.5 ;  /* 0x3f00000007057423 */ /* 0x080fe20000002008 */
[----:B------:R1:W-:Y:S01]  /*0e80*/  STS [R25+0x480], R22 ;  /* 0x0004801619007388 */ /* 0x0003e20000000800 */
[----:B------:R-:W-:-:S02]  /*0e90*/  FFMA.SAT R15, R9, R8, 0.5 ;  /* 0x3f000000090f7423 */ /* 0x000fc40000002008 */
[-C--:B------:R-:W-:Y:S01]  /*0ea0*/  FFMA.RM R10, R5, R4.reuse, 12582913 ;  /* 0x4b400001050a7423 */ /* 0x080fe20000004004 */
[----:B---3--:R-:W-:Y:S01]  /*0eb0*/  FMUL R28, R28, R19 ;  /* 0x000000131c1c7220 */ /* 0x008fe20000400000 */
[----:B-1----:R-:W-:Y:S01]  /*0ec0*/  SHF.L.U32 R22, R13, 0x17, RZ ;  /* 0x000000170d167819 */ /* 0x002fe200000006ff */
[----:B------:R-:W-:Y:S01]  /*0ed0*/  FFMA.RM R5, R15, R4, 12582913 ;  /* 0x4b4000010f057423 */ /* 0x000fe20000004004 */
[C---:B------:R-:W-:Y:S01]  /*0ee0*/  FADD R19, -R3.reuse, R12 ;  /* 0x0000000c03137221 */ /* 0x040fe20000000100 */
[----:B0-----:R-:W-:Y:S02]  /*0ef0*/  FADD R23, -R3, R14 ;  /* 0x0000000e03177221 */ /* 0x001fe40000000100 */
[----:B------:R-:W-:Y:S01]  /*0f00*/  FMUL R11, R22, R11 ;  /* 0x0000000b160b7220 */ /* 0x000fe20000400000 */
[----:B------:R-:W-:Y:S01]  /*0f10*/  FADD R22, R10, -12583039 ;  /* 0xcb40007f0a167421 */ /* 0x000fe20000000000 */
[----:B------:R0:W-:Y:S01]  /*0f20*/  STS [R25+0x500], R26 ;  /* 0x0005001a19007388 */ /* 0x0001e20000000800 */
[----:B------:R-:W-:Y:S01]  /*0f30*/  FADD R17, R17, R26 ;  /* 0x0000001a11117221 */ /* 0x000fe20000000000 */
[-C--:B------:R-:W-:Y:S01]  /*0f40*/  FFMA.SAT R15, R19, R8.reuse, 0.5 ;  /* 0x3f000000130f7423 */ /* 0x080fe20000002008 */
[----:B------:R-:W-:Y:S01]  /*0f50*/  FFMA R22, R7, 1.4426950216293334961, -R22 ;  /* 0x3fb8aa3b07167823 */ /* 0x000fe20000000816 */
[----:B------:R-:W-:-:S02]  /*0f60*/  FFMA.SAT R13, R23, R8, 0.5 ;  /* 0x3f000000170d7423 */ /* 0x000fc40000002008 */
[-C--:B------:R-:W-:Y:S01]  /*0f70*/  FFMA.RM R15, R15, R4.reuse, 12582913 ;  /* 0x4b4000010f0f7423 */ /* 0x080fe20000004004 */
[----:B0-----:R-:W-:Y:S01]  /*0f80*/  FADD R26, R5, -12583039 ;  /* 0xcb40007f051a7421 */ /* 0x001fe20000000000 */
[----:B------:R-:W-:Y:S01]  /*0f90*/  FFMA R21, R7, 1.925963033500011079e-08, R22 ;  /* 0x32a5706007157823 */ /* 0x000fe20000000016 */
[----:B------:R-:W-:Y:S01]  /*0fa0*/  FFMA.RM R13, R13, R4, 12582913 ;  /* 0x4b4000010d0d7423 */ /* 0x000fe20000004004 */
[----:B----4-:R-:W-:Y:S01]  /*0fb0*/  FADD R7, -R3, R16 ;  /* 0x0000001003077221 */ /* 0x010fe20000000100 */
[----:B------:R-:W-:Y:S01]  /*0fc0*/  FFMA R26, R9, 1.4426950216293334961, -R26 ;  /* 0x3fb8aa3b091a7823 */ /* 0x000fe2000000081a */
[----:B------:R-:W-:Y:S01]  /*0fd0*/  FADD R6, R17, R28 ;  /* 0x0000001c11067221 */ /* 0x000fe20000000000 */
[----:B------:R-:W-:Y:S01]  /*0fe0*/  FADD R12, R15, -12583039 ;  /* 0xcb40007f0f0c7421 */ /* 0x000fe20000000000 */
[----:B------:R-:W-:Y:S01]  /*0ff0*/  FADD R14, R13, -12583039 ;  /* 0xcb40007f0d0e7421 */ /* 0x000fe20000000000 */
[----:B------:R-:W-:Y:S01]  /*1000*/  FFMA R17, R9, 1.925963033500011079e-08, R26 ;  /* 0x32a5706009117823 */ /* 0x000fe2000000001a */
[----:B------:R-:W-:Y:S01]  /*1010*/  FFMA.SAT R9, R7, R8, 0.5 ;  /* 0x3f00000007097423 */ /* 0x000fe20000002008 */
[----:B------:R-:W-:Y:S01]  /*1020*/  FFMA R12, R19, 1.4426950216293334961, -R12 ;  /* 0x3fb8aa3b130c7823 */ /* 0x000fe2000000080c */
[----:B------:R-:W-:Y:S01]  /*1030*/  FFMA R14, R23, 1.4426950216293334961, -R14 ;  /* 0x3fb8aa3b170e7823 */ /* 0x000fe2000000080e */
[----:B------:R0:W-:Y:S01]  /*1040*/  STS [R25+0x600], R20 ;  /* 0x0006001419007388 */ /* 0x0001e20000000800 */
[----:B------:R-:W-:Y:S01]  /*1050*/  FFMA.RM R9, R9, R4, 12582913 ;  /* 0x4b40000109097423 */ /* 0x000fe20000004004 */
[----:B------:R-:W-:Y:S01]  /*1060*/  FADD R6, R6, R20 ;  /* 0x0000001406067221 */ /* 0x000fe20000000000 */
[----:B------:R-:W-:Y:S01]  /*1070*/  FFMA R19, R19, 1.925963033500011079e-08, R12 ;  /* 0x32a5706013137823 */ /* 0x000fe2000000000c */
[----:B------:R-:W-:Y:S01]  /*1080*/  FFMA R12, R23, 1.925963033500011079e-08, R14 ;  /* 0x32a57060170c7823 */ /* 0x000fe2000000000e */
[----:B------:R-:W-:Y:S01]  /*1090*/  FADD R23, -R3, R18 ;  /* 0x0000001203177221 */ /* 0x000fe20000000100 */
[----:B------:R-:W1:Y:S01]  /*10a0*/  LDS R14, [R25+0xa80] ;  /* 0x000a8000190e7984 */ /* 0x000e620000000800 */
[----:B0-----:R-:W-:-:S03]  /*10b0*/  FADD R20, R9, -12583039 ;  /* 0xcb40007f09147421 */ /* 0x001fc60000000000 */
[----:B------:R-:W0:Y:S01]  /*10c0*/  LDS R22, [R25+0xa00] ;  /* 0x000a000019167984 */ /* 0x000e220000000800 */
[----:B------:R-:W-:Y:S01]  /*10d0*/  FFMA.SAT R29, R23, R8, 0.5 ;  /* 0x3f000000171d7423 */ /* 0x000fe20000002008 */
[C---:B------:R-:W-:Y:S02]  /*10e0*/  FFMA R20, R7.reuse, 1.4426950216293334961, -R20 ;  /* 0x3fb8aa3b07147823 */ /* 0x040fe40000000814 */
[----:B------:R-:W2:Y:S02]  /*10f0*/  LDS R16, [R25+0xb00] ;  /* 0x000b000019107984 */ /* 0x000ea40000000800 */
[----:B------:R-:W-:Y:S01]  /*1100*/  FFMA R27, R7, 1.925963033500011079e-08, R20 ;  /* 0x32a57060071b7823 */ /* 0x000fe20000000014 */
[----:B------:R-:W-:Y:S01]  /*1110*/  FFMA.RM R7, R29, R4, 12582913 ;  /* 0x4b4000011d077423 */ /* 0x000fe20000004004 */
[----:B------:R-:W3:Y:S03]  /*1120*/  LDS R20, [R25+0xb80] ;  /* 0x000b800019147984 */ /* 0x000ee60000000800 */
[----:B------:R-:W-:-:S04]  /*1130*/  FADD R18, R7, -12583039 ;  /* 0xcb40007f07127421 */ /* 0x000fc80000000000 */
[C---:B------:R-:W-:Y:S01]  /*1140*/  FFMA R18, R23.reuse, 1.4426950216293334961, -R18 ;  /* 0x3fb8aa3b17127823 */ /* 0x040fe20000000812 */
[----:B------:R-:W4:Y:S03]  /*1150*/  MUFU.EX2 R21, R21 ;  /* 0x0000001500157308 */ /* 0x000f260000000800 */
[----:B------:R-:W-:Y:S02]  /*1160*/  FFMA R23, R23, 1.925963033500011079e-08, R18 ;  /* 0x32a5706017177823 */ /* 0x000fe40000000012 */
[----:B------:R-:W5:Y:S03]  /*1170*/  LDS R18, [R25+0xc00] ;  /* 0x000c000019127984 */ /* 0x000f660000000800 */
[----:B------:R-:W1:Y:S01]  /*1180*/  MUFU.EX2 R17, R17 ;  /* 0x0000001100117308 */ /* 0x000e620000000800 */
[----:B------:R-:W-:-:S02]  /*1190*/  SHF.L.U32 R26, R10, 0x17, RZ ;  /* 0x000000170a1a7819 */ /* 0x000fc400000006ff */
[----:B------:R-:W-:-:S05]  /*11a0*/  SHF.L.U32 R10, R5, 0x17, RZ ;  /* 0x00000017050a7819 */ /* 0x000fca00000006ff */
[----:B------:R-:W2:Y:S01]  /*11b0*/  MUFU.EX2 R19, R19 ;  /* 0x0000001300137308 */ /* 0x000ea20000000800 */
[----:B----4-:R-:W-:-:S07]  /*11c0*/  FMUL R26, R26, R21 ;  /* 0x000000151a1a7220 */ /* 0x010fce0000400000 */
[----:B------:R-:W4:Y:S01]  /*11d0*/  MUFU.EX2 R23, R23 ;  /* 0x0000001700177308 */ /* 0x000f220000000800 */
[----:B-1----:R-:W-:Y:S01]  /*11e0*/  FMUL R10, R10, R17 ;  /* 0x000000110a0a7220 */ /* 0x002fe20000400000 */
[----:B------:R-:W-:Y:S01]  /*11f0*/  FADD R17, -R3, R14 ;  /* 0x0000000e03117221 */ /* 0x000fe20000000100 */
[----:B------:R-:W-:-:S05]  /*1200*/  FADD R29, R6, R11 ;  /* 0x0000000b061d7221 */ /* 0x000fca0000000000 */
[----:B------:R-:W1:Y:S01]  /*1210*/  MUFU.EX2 R21, R27 ;  /* 0x0000001b00157308 */ /* 0x000e620000000800 */
[----:B------:R-:W-:Y:S01]  /*1220*/  SHF.L.U32 R6, R15, 0x17, RZ ;  /* 0x000000170f067819 */ /* 0x000fe200000006ff */
[----:B------:R3:W-:Y:S01]  /*1230*/  STS [R25+0x680], R11 ;  /* 0x0006800b19007388 */ /* 0x0007e20000000800 */
[----:B0-----:R-:W-:-:S05]  /*1240*/  FADD R15, -R3, R22 ;  /* 0x00000016030f7221 */ /* 0x001fca0000000100 */
[----:B------:R-:W0:Y:S01]  /*1250*/  MUFU.EX2 R12, R12 ;  /* 0x0000000c000c7308 */ /* 0x000e220000000800 */
[----:B------:R4:W-:Y:S01]  /*1260*/  STS [R25+0x580], R28 ;  /* 0x0005801c19007388 */ /* 0x0009e20000000800 */
[----:B------:R-:W-:Y:S01]  /*1270*/  SHF.L.U32 R22, R9, 0x17, RZ ;  /* 0x0000001709167819 */ /* 0x000fe200000006ff */
[-C--:B---3--:R-:W-:Y:S01]  /*1280*/  FFMA.SAT R11, R17, R8.reuse, 0.5 ;  /* 0x3f000000110b7423 */ /* 0x088fe20000002008 */
[----:B------:R-:W-:Y:S01]  /*1290*/  FFMA.SAT R9, R15, R8, 0.5 ;  /* 0x3f0000000f097423 */ /* 0x000fe20000002008 */
[----:B--2---:R-:W-:Y:S01]  /*12a0*/  FMUL R6, R6, R19 ;  /* 0x0000001306067220 */ /* 0x004fe20000400000 */
[----:B------:R-:W-:Y:S01]  /*12b0*/  FADD R19, -R3, R16 ;  /* 0x0000001003137221 */ /* 0x000fe20000000100 */
[-C--:B------:R-:W-:Y:S01]  /*12c0*/  FFMA.RM R11, R11, R4.reuse, 12582913 ;  /* 0x4b4000010b0b7423 */ /* 0x080fe20000004004 */
[----:B----4-:R-:W-:Y:S01]  /*12d0*/  SHF.L.U32 R28, R7, 0x17, RZ ;  /* 0x00000017071c7819 */ /* 0x010fe200000006ff */
[----:B------:R-:W-:Y:S01]  /*12e0*/  FFMA.RM R9, R9, R4, 12582913 ;  /* 0x4b40000109097423 */ /* 0x000fe20000004004 */
[----:B------:R-:W-:-:S03]  /*12f0*/  SHF.L.U32 R13, R13, 0x17, RZ ;  /* 0x000000170d0d7819 */ /* 0x000fc600000006ff */
[----:B------:R-:W-:Y:S01]  /*1300*/  FMUL R16, R28, R23 ;  /* 0x000000171c107220 */ /* 0x000fe20000400000 */
[----:B------:R-:W-:Y:S01]  /*1310*/  FADD R23, -R3, R20 ;  /* 0x0000001403177221 */ /* 0x000fe20000000100 */
[----:B------:R-:W-:Y:S01]  /*1320*/  FADD R20, R11, -12583039 ;  /* 0xcb40007f0b147421 */ /* 0x000fe20000000000 */
[----:B-1----:R-:W-:Y:S01]  /*1330*/  FMUL R14, R22, R21 ;  /* 0x00000015160e7220 */ /* 0x002fe20000400000 */
[----:B0-----:R-:W-:Y:S01]  /*1340*/  FMUL R12, R13, R12 ;  /* 0x0000000c0d0c7220 */ /* 0x001fe20000400000 */
[----:B------:R-:W-:Y:S01]  /*1350*/  FADD R22, R9, -12583039 ;  /* 0xcb40007f09167421 */ /* 0x000fe20000000000 */
[----:B------:R-:W-:Y:S01]  /*1360*/  FFMA.SAT R13, R19, R8, 0.5 ;  /* 0x3f000000130d7423 */ /* 0x000fe20000002008 */
[----:B------:R-:W-:Y:S02]  /*1370*/  FFMA R20, R17, 1.4426950216293334961, -R20 ;  /* 0x3fb8aa3b11147823 */ /* 0x000fe40000000814 */
[----:B------:R-:W-:Y:S01]  /*1380*/  FFMA R22, R15, 1.4426950216293334961, -R22 ;  /* 0x3fb8aa3b0f167823 */ /* 0x000fe20000000816 */
[----:B------:R-:W-:Y:S01]  /*1390*/  FFMA.RM R13, R13, R4, 12582913 ;  /* 0x4b4000010d0d7423 */ /* 0x000fe20000004004 */
[----:B------:R-:W-:Y:S01]  /*13a0*/  FFMA R21, R17, 1.925963033500011079e-08, R20 ;  /* 0x32a5706011157823 */ /* 0x000fe20000000014 */
[----:B-----5:R-:W-:Y:S01]  /*13b0*/  FADD R17, -R3, R18 ;  /* 0x0000001203117221 */ /* 0x020fe20000000100 */
[----:B------:R-:W-:Y:S01]  /*13c0*/  FFMA R27, R15, 1.925963033500011079e-08, R22 ;  /* 0x32a570600f1b7823 */ /* 0x000fe20000000016 */
[----:B------:R-:W-:Y:S01]  /*13d0*/  STS [R25+0x700], R26 ;  /* 0x0007001a19007388 */ /* 0x000fe20000000800 */
[----:B------:R-:W-:Y:S01]  /*13e0*/  FADD R5, R29, R26 ;  /* 0x0000001a1d057221 */ /* 0x000fe20000000000 */
[----:B------:R-:W-:Y:S01]  /*13f0*/  FADD R22, R13, -12583039 ;  /* 0xcb40007f0d167421 */ /* 0x000fe20000000000 */
[----:B------:R-:W-:Y:S01]  /*1400*/  FFMA.SAT R15, R17, R8, 0.5 ;  /* 0x3f000000110f7423 */ /* 0x000fe20000002008 */
[----:B------:R-:W0:Y:S02]  /*1410*/  LDS R26, [R25+0xc80] ;  /* 0x000c8000191a7984 */ /* 0x000e240000000800 */
[----:B------:R-:W-:Y:S01]  /*1420*/  FFMA R22, R19, 1.4426950216293334961, -R22 ;  /* 0x3fb8aa3b13167823 */ /* 0x000fe20000000816 */
[----:B------:R-:W-:-:S03]  /*1430*/  FFMA.RM R15, R15, R4, 12582913 ;  /* 0x4b4000010f0f7423 */ /* 0x000fc60000004004 */
[----:B------:R-:W-:Y:S01]  /*1440*/  FFMA R19, R19, 1.925963033500011079e-08, R22 ;  /* 0x32a5706013137823 */ /* 0x000fe20000000016 */
[----:B------:R-:W-:Y:S01]  /*1450*/  FADD R18, R15, -12583039 ;  /* 0xcb40007f0f127421 */ /* 0x000fe20000000000 */
[----:B------:R-:W1:Y:S01]  /*1460*/  LDS R22, [R25+0xd00] ;  /* 0x000d000019167984 */ /* 0x000e620000000800 */
[----:B------:R-:W-:Y:S02]  /*1470*/  FFMA.SAT R7, R23, R8, 0.5 ;  /* 0x3f00000017077423 */ /* 0x000fe40000002008 */
[----:B------:R-:W-:Y:S02]  /*1480*/  FFMA R18, R17, 1.4426950216293334961, -R18 ;  /* 0x3fb8aa3b11127823 */ /* 0x000fe40000000812 */
[----:B------:R-:W-:Y:S02]  /*1490*/  FFMA.RM R7, R7, R4, 12582913 ;  /* 0x4b40000107077423 */ /* 0x000fe40000004004 */
[----:B------:R-:W-:Y:S02]  /*14a0*/  FFMA R17, R17, 1.925963033500011079e-08, R18 ;  /* 0x32a5706011117823 */ /* 0x000fe40000000012 */
[----:B------:R-:W2:Y:S01]  /*14b0*/  LDS R18, [R25+0xd80] ;  /* 0x000d800019127984 */ /* 0x000ea20000000800 */
[----:B------:R-:W-:Y:S01]  /*14c0*/  FADD R20, R7, -12583039 ;  /* 0xcb40007f07147421 */ /* 0x000fe20000000000 */
[----:B------:R-:W3:Y:S03]  /*14d0*/  MUFU.EX2 R21, R21 ;  /* 0x0000001500157308 */ /* 0x000ee60000000800 */
[----:B------:R-:W-:-:S05]  /*14e0*/  FFMA R20, R23, 1.4426950216293334961, -R20 ;  /* 0x3fb8aa3b17147823 */ /* 0x000fca0000000814 */
[----:B------:R-:W4:Y:S01]  /*14f0*/  MUFU.EX2 R19, R19 ;  /* 0x0000001300137308 */ /* 0x000f220000000800 */
[----:B------:R-:W-:Y:S01]  /*1500*/  FFMA R23, R23, 1.925963033500011079e-08, R20 ;  /* 0x32a5706017177823 */ /* 0x000fe20000000014 */
[----:B------:R-:W-:Y:S02]  /*1510*/  SHF.L.U32 R29, R9, 0x17, RZ ;  /* 0x00000017091d7819 */ /* 0x000fe400000006ff */
[----:B------:R-:W-:-:S04]  /*1520*/  SHF.L.U32 R28, R11, 0x17, RZ ;  /* 0x000000170b1c7819 */ /* 0x000fc800000006ff */
[----:B------:R-:W5:Y:S01]  /*1530*/  MUFU.EX2 R9, R23 ;  /* 0x0000001700097308 */ /* 0x000f620000000800 */
[----:B------:R-:W-:Y:S01]  /*1540*/  SHF.L.U32 R13, R13, 0x17, RZ ;  /* 0x000000170d0d7819 */ /* 0x000fe200000006ff */
[----:B0-----:R-:W-:Y:S01]  /*1550*/  FADD R11, -R3, R26 ;  /* 0x0000001a030b7221 */ /* 0x001fe20000000100 */
[----:B---3--:R-:W-:-:S03]  /*1560*/  FMUL R26, R28, R21 ;  /* 0x000000151c1a7220 */ /* 0x008fc60000400000 */
[----:B------:R-:W-:Y:S01]  /*1570*/  FFMA.SAT R21, R11, R8, 0.5 ;  /* 0x3f0000000b157423 */ /* 0x000fe20000002008 */
[----:B----4-:R-:W-:Y:S01]  /*1580*/  FMUL R28, R13, R19 ;  /* 0x000000130d1c7220 */ /* 0x010fe20000400000 */
[----:B------:R-:W-:Y:S02]  /*1590*/  SHF.L.U32 R13, R7, 0x17, RZ ;  /* 0x00000017070d7819 */ /* 0x000fe400000006ff */
[----:B------:R-:W-:Y:S01]  /*15a0*/  FFMA.RM R7, R21, R4, 12582913 ;  /* 0x4b40000115077423 */ /* 0x000fe20000004004 */
[----:B-1----:R-:W-:Y:S01]  /*15b0*/  FADD R19, -R3, R22 ;  /* 0x0000001603137221 */ /* 0x002fe20000000100 */
[----:B------:R-:W0:Y:S01]  /*15c0*/  MUFU.EX2 R17, R17 ;  /* 0x0000001100117308 */ /* 0x000e220000000800 */
[----:B------:R-:W-:Y:S01]  /*15d0*/  SHF.L.U32 R22, R15, 0x17, RZ ;  /* 0x000000170f167819 */ /* 0x000fe200000006ff */
[----:B-----5:R-:W-:Y:S01]  /*15e0*/  FMUL R9, R13, R9 ;  /* 0x000000090d097220 */ /* 0x020fe20000400000 */
[----:B------:R-:W-:Y:S01]  /*15f0*/  FADD R13, R7, -12583039 ;  /* 0xcb40007f070d7421 */ /* 0x000fe20000000000 */
[----:B------:R-:W-:-:S03]  /*1600*/  FFMA.SAT R15, R19, R8, 0.5 ;  /* 0x3f000000130f7423 */ /* 0x000fc60000002008 */
[----:B------:R-:W-:Y:S01]  /*1610*/  FFMA R23, R11, 1.4426950216293334961, -R13 ;  /* 0x3fb8aa3b0b177823 */ /* 0x000fe2000000080d */
[----:B------:R-:W-:Y:S01]  /*1620*/  FFMA.RM R13, R15, R4, 12582913 ;  /* 0x4b4000010f0d7423 */ /* 0x000fe20000004004 */
[----:B--2---:R-:W-:Y:S02]  /*1630*/  FADD R15, -R3, R18 ;  /* 0x00000012030f7221 */ /* 0x004fe40000000100 */
[----:B------:R-:W-:Y:S01]  /*1640*/  FFMA R23, R11, 1.925963033500011079e-08, R23 ;  /* 0x32a570600b177823 */ /* 0x000fe20000000017 */
[----:B------:R-:W-:Y:S01]  /*1650*/  FADD R18, R13, -12583039 ;  /* 0xcb40007f0d127421 */ /* 0x000fe20000000000 */
[----:B------:R-:W-:-:S03]  /*1660*/  FFMA.SAT R11, R15, R8, 0.5 ;  /* 0x3f0000000f0b7423 */ /* 0x000fc60000002008 */
[----:B------:R-:W-:Y:S01]  /*1670*/  FFMA R18, R19, 1.4426950216293334961, -R18 ;  /* 0x3fb8aa3b13127823 */ /* 0x000fe20000000812 */
[----:B------:R-:W-:Y:S01]  /*1680*/  FFMA.RM R11, R11, R4, 12582913 ;  /* 0x4b4000010b0b7423 */ /* 0x000fe20000004004 */
[----:B0-----:R-:W-:Y:S02]  /*1690*/  FMUL R22, R22, R17 ;  /* 0x0000001116167220 */ /* 0x001fe40000400000 */
[----:B------:R-:W0:Y:S01]  /*16a0*/  LDS R17, [R25+0xe00] ;  /* 0x000e000019117984 */ /* 0x000e220000000800 */
[----:B------:R-:W-:Y:S01]  /*16b0*/  FFMA R21, R19, 1.925963033500011079e-08, R18 ;  /* 0x32a5706013157823 */ /* 0x000fe20000000012 */
[----:B------:R-:W-:-:S04]  /*16c0*/  FADD R18, R11, -12583039 ;  /* 0xcb40007f0b127421 */ /* 0x000fc80000000000 */
[----:B------:R-:W-:-:S04]  /*16d0*/  FFMA R18, R15, 1.4426950216293334961, -R18 ;  /* 0x3fb8aa3b0f127823 */ /* 0x000fc80000000812 */
[----:B------:R-:W-:Y:S02]  /*16e0*/  FFMA R19, R15, 1.925963033500011079e-08, R18 ;  /* 0x32a570600f137823 */ /* 0x000fe40000000012 */
[----:B------:R-:W1:Y:S01]  /*16f0*/  LDS R15, [R25+0xe80] ;  /* 0x000e8000190f7984 */ /* 0x000e620000000800 */
[----:B------:R-:W2:Y:S01]  /*1700*/  MUFU.EX2 R23, R23 ;  /* 0x0000001700177308 */ /* 0x000ea20000000800 */
[----:B------:R-:W-:-:S07]  /*1710*/  SHF.L.U32 R18, R7, 0x17, RZ ;  /* 0x0000001707127819 */ /* 0x000fce00000006ff */
[----:B------:R-:W3:Y:S01]  /*1720*/  MUFU.EX2 R21, R21 ;  /* 0x0000001500157308 */ /* 0x000ee20000000800 */
[----:B------:R-:W-:-:S07]  /*1730*/  SHF.L.U32 R7, R13, 0x17, RZ ;  /* 0x000000170d077819 */ /* 0x000fce00000006ff */
[----:B------:R-:W4:Y:S01]  /*1740*/  MUFU.EX2 R19, R19 ;  /* 0x0000001300137308 */ /* 0x000f220000000800 */
[----:B--2---:R-:W-:Y:S01]  /*1750*/  FMUL R18, R18, R23 ;  /* 0x0000001712127220 */ /* 0x004fe20000400000 */
[----:B0-----:R-:W-:-:S04]  /*1760*/  FADD R17, -R3, R17 ;  /* 0x0000001103117221 */ /* 0x001fc80000000100 */
[----:B------:R-:W-:Y:S01]  /*1770*/  FFMA.SAT R13, R17, R8, 0.5 ;  /* 0x3f000000110d7423 */ /* 0x000fe20000002008 */
[----:B------:R-:W-:-:S03]  /*1780*/  SHF.L.U32 R11, R11, 0x17, RZ ;  /* 0x000000170b0b7819 */ /* 0x000fc600000006ff */
[----:B------:R-:W-:Y:S01]  /*1790*/  FFMA.RM R13, R13, R4, 12582913 ;  /* 0x4b4000010d0d7423 */ /* 0x000fe20000004004 */
[----:B---3--:R-:W-:Y:S01]  /*17a0*/  FMUL R7, R7, R21 ;  /* 0x0000001507077220 */ /* 0x008fe20000400000 */
[----:B-1----:R-:W-:Y:S02]  /*17b0*/  FADD R23, -R3, R15 ;  /* 0x0000000f03177221 */ /* 0x002fe40000000100 */
[----:B------:R-:W-:Y:S01]  /*17c0*/  FADD R15, R13, -12583039 ;  /* 0xcb40007f0d0f7421 */ /* 0x000fe20000000000 */
[----:B----4-:R-:W-:Y:S01]  /*17d0*/  FMUL R11, R11, R19 ;  /* 0x000000130b0b7220 */ /* 0x010fe20000400000 */
[----:B------:R-:W-:Y:S02]  /*17e0*/  FFMA.SAT R21, R23, R8, 0.5 ;  /* 0x3f00000017157423 */ /* 0x000fe40000002008 */
[----:B------:R-:W-:Y:S02]  /*17f0*/  FFMA R19, R17, 1.4426950216293334961, -R15 ;  /* 0x3fb8aa3b11137823 */ /* 0x000fe4000000080f */
[----:B------:R-:W-:-:S02]  /*1800*/  FFMA.RM R15, R21, R4, 12582913 ;  /* 0x4b400001150f7423 */ /* 0x000fc40000004004 */
[----:B------:R-:W-:Y:S01]  /*1810*/  FFMA R21, R17, 1.925963033500011079e-08, R19 ;  /* 0x32a5706011157823 */ /* 0x000fe20000000013 */
[----:B------:R-:W-:Y:S01]  /*1820*/  SHF.L.U32 R13, R13, 0x17, RZ ;  /* 0x000000170d0d7819 */ /* 0x000fe200000006ff */
[----:B------:R-:W0:Y:S04]  /*1830*/  LDS R19, [R25+0xf00] ;  /* 0x000f000019137984 */ /* 0x000e280000000800 */
[----:B------:R-:W1:Y:S02]  /*1840*/  MUFU.EX2 R21, R21 ;  /* 0x0000001500157308 */ /* 0x000e640000000800 */
[----:B-1----:R-:W-:Y:S02]  /*1850*/  FMUL R13, R13, R21 ;  /* 0x000000150d0d7220 */ /* 0x002fe40000400000 */
[----:B------:R-:W1:Y:S01]  /*1860*/  LDS R21, [R25+0xf80] ;  /* 0x000f800019157984 */ /* 0x000e620000000800 */
[----:B------:R-:W-:-:S03]  /*1870*/  FADD R17, R15, -12583039 ;  /* 0xcb40007f0f117421 */ /* 0x000fc60000000000 */
[----:B------:R-:W2:Y:S01]  /*1880*/  MUFU.EX2 R20, R27 ;  /* 0x0000001b00147308 */ /* 0x000ea20000000800 */
[----:B------:R-:W-:Y:S01]  /*1890*/  FADD R5, R5, R10 ;  /* 0x0000000a05057221 */ /* 0x000fe20000000000 */
[----:B------:R-:W-:-:S03]  /*18a0*/  FFMA R17, R23, 1.4426950216293334961, -R17 ;  /* 0x3fb8aa3b17117823 */ /* 0x000fc60000000811 */
[----:B------:R-:W-:Y:S01]  /*18b0*/  FADD R5, R5, R6 ;  /* 0x0000000605057221 */ /* 0x000fe20000000000 */
[----:B------:R-:W-:-:S03]  /*18c0*/  FFMA R23, R23, 1.925963033500011079e-08, R17 ;  /* 0x32a5706017177823 */ /* 0x000fc60000000011 */
[----:B------:R-:W-:Y:S01]  /*18d0*/  FADD R5, R5, R12 ;  /* 0x0000000c05057221 */ /* 0x000fe20000000000 */
[----:B------:R-:W3:Y:S03]  /*18e0*/  MUFU.EX2 R17, R23 ;  /* 0x0000001700117308 */ /* 0x000ee60000000800 */
[----:B------:R-:W-:Y:S01]  /*18f0*/  FADD R5, R5, R14 ;  /* 0x0000000e05057221 */ /* 0x000fe20000000000 */
[----:B0-----:R-:W-:Y:S01]  /*1900*/  FADD R19, -R3, R19 ;  /* 0x0000001303137221 */ /* 0x001fe20000000100 */
[----:B--2---:R-:W-:Y:S02]  /*1910*/  FMUL R20, R29, R20 ;  /* 0x000000141d147220 */ /* 0x004fe40000400000 */
[----:B------:R-:W-:Y:S01]  /*1920*/  FADD R5, R5, R16 ;  /* 0x0000001005057221 */ /* 0x000fe20000000000 */
[----:B------:R-:W-:Y:S01]  /*1930*/  FFMA.SAT R29, R19, R8, 0.5 ;  /* 0x3f000000131d7423 */ /* 0x000fe20000002008 */
[----:B------:R-:W-:-:S02]  /*1940*/  SHF.L.U32 R27, R15, 0x17, RZ ;  /* 0x000000170f1b7819 */ /* 0x000fc400000006ff */
[----:B------:R-:W-:Y:S01]  /*1950*/  FADD R5, R5, R20 ;  /* 0x0000001405057221 */ /* 0x000fe20000000000 */
[----:B------:R-:W-:-:S03]  /*1960*/  FFMA.RM R15, R29, R4, 12582913 ;  /* 0x4b4000011d0f7423 */ /* 0x000fc60000004004 */
[----:B------:R-:W-:Y:S01]  /*1970*/  FADD R5, R5, R26 ;  /* 0x0000001a05057221 */ /* 0x000fe20000000000 */
[----:B---3--:R-:W-:Y:S01]  /*1980*/  FMUL R17, R27, R17 ;  /* 0x000000111b117220 */ /* 0x008fe20000400000 */
[----:B------:R-:W-:Y:S01]  /*1990*/  FADD R27, R15, -12583039 ;  /* 0xcb40007f0f1b7421 */ /* 0x000fe20000000000 */
[----:B-1----:R-:W-:-:S04]  /*19a0*/  FADD R21, -R3, R21 ;  /* 0x0000001503157221 */ /* 0x002fc80000000100 */
[----:B------:R-:W-:Y:S01]  /*19b0*/  FFMA.SAT R3, R21, R8, 0.5 ;  /* 0x3f00000015037423 */ /* 0x000fe20000002008 */
[----:B------:R-:W-:Y:S01]  /*19c0*/  FFMA R27, R19, 1.4426950216293334961, -R27 ;  /* 0x3fb8aa3b131b7823 */ /* 0x000fe2000000081b */
[----:B------:R-:W-:Y:S02]  /*19d0*/  FADD R8, R5, R28 ;  /* 0x0000001c05087221 */ /* 0x000fe40000000000 */
[----:B------:R-:W-:Y:S01]  /*19e0*/  FFMA.RM R4, R3, R4, 12582913 ;  /* 0x4b40000103047423 */ /* 0x000fe20000004004 */
[----:B------:R-:W-:Y:S01]  /*19f0*/  FFMA R19, R19, 1.925963033500011079e-08, R27 ;  /* 0x32a5706013137823 */ /* 0x000fe2000000001b */
[----:B------:R-:W-:Y:S02]  /*1a00*/  FADD R3, R8, R9 ;  /* 0x0000000908037221 */ /* 0x000fe40000000000 */
[----:B------:R-:W-:Y:S02]  /*1a10*/  FADD R5, R4, -12583039 ;  /* 0xcb40007f04057421 */ /* 0x000fe40000000000 */
[----:B------:R-:W-:-:S02]  /*1a20*/  FADD R3, R3, R22 ;  /* 0x0000001603037221 */ /* 0x000fc40000000000 */
[C---:B------:R-:W-:Y:S01]  /*1a30*/  FFMA R8, R21.reuse, 1.4426950216293334961, -R5 ;  /* 0x3fb8aa3b15087823 */ /* 0x040fe20000000805 */
[----:B------:R-:W0:Y:S03]  /*1a40*/  MUFU.EX2 R19, R19 ;  /* 0x0000001300137308 */ /* 0x000e260000000800 */
[----:B------:R-:W-:Y:S01]  /*1a50*/  FFMA R21, R21, 1.925963033500011079e-08, R8 ;  /* 0x32a5706015157823 */ /* 0x000fe20000000008 */
[----:B------:R-:W-:-:S04]  /*1a60*/  FADD R8, R3, R18 ;  /* 0x0000001203087221 */ /* 0x000fc80000000000 */
[----:B------:R-:W1:Y:S01]  /*1a70*/  MUFU.EX2 R3, R21 ;  /* 0x0000001500037308 */ /* 0x000e620000000800 */
[----:B------:R-:W-:Y:S01]  /*1a80*/  FADD R8, R8, R7 ;  /* 0x0000000708087221 */ /* 0x000fe20000000000 */
[----:B------:R-:W-:-:S03]  /*1a90*/  SHF.L.U32 R15, R15, 0x17, RZ ;  /* 0x000000170f0f7819 */ /* 0x000fc600000006ff */
[----:B------:R-:W-:Y:S01]  /*1aa0*/  FADD R8, R8, R11 ;  /* 0x0000000b08087221 */ /* 0x000fe20000000000 */
[----:B------:R-:W-:-:S03]  /*1ab0*/  SHF.L.U32 R4, R4, 0x17, RZ ;  /* 0x0000001704047819 */ /* 0x000fc600000006ff */
[----:B------:R-:W-:Y:S01]  /*1ac0*/  FADD R5, R8, R13 ;  /* 0x0000000d08057221 */ /* 0x000fe20000000000 */
[----:B0-----:R-:W-:-:S03]  /*1ad0*/  FMUL R8, R15, R19 ;  /* 0x000000130f087220 */ /* 0x001fc60000400000 */
[----:B------:R-:W-:Y:S01]  /*1ae0*/  FADD R15, R5, R17 ;  /* 0x00000011050f7221 */ /* 0x000fe20000000000 */
[----:B-1----:R-:W-:-:S03]  /*1af0*/  FMUL R5, R4, R3 ;  /* 0x0000000304057220 */ /* 0x002fc60000400000 */
[----:B------:R-:W-:-:S04]  /*1b00*/  FADD R4, R15, R8 ;  /* 0x000000080f047221 */ /* 0x000fc80000000000 */
[----:B------:R-:W-:-:S05]  /*1b10*/  FADD R4, R4, R5 ;  /* 0x0000000504047221 */ /* 0x000fca0000000000 */
[----:B------:R-:W0:Y:S02]  /*1b20*/  SHFL.BFLY PT, R3, R4, 0x10, 0x1f ;  /* 0x0e001f0004037f89 */ /* 0x000e2400000e0000 */
[----:B0-----:R-:W-:-:S05]  /*1b30*/  FADD R3, R4, R3 ;  /* 0x0000000304037221 */ /* 0x001fca0000000000 */
[----:B------:R-:W0:Y:S02]  /*1b40*/  SHFL.BFLY PT, R15, R3, 0x8, 0x1f ;  /* 0x0d001f00030f7f89 */ /* 0x000e2400000e0000 */
[----:B0-----:R-:W-:-:S05]  /*1b50*/  FADD R15, R3, R15 ;  /* 0x0000000f030f7221 */ /* 0x001fca0000000000 */
[----:B------:R-:W0:Y:S04]  /*1b60*/  SHFL.BFLY PT, R19, R15, 0x4, 0x1f ;  /* 0x0c801f000f137f89 */ /* 0x000e2800000e0000 */
[----:B------:R-:W-:Y:S04]  /*1b70*/  STS [R25+0x780], R10 ;  /* 0x0007800a19007388 */ /* 0x000fe80000000800 */
[----:B------:R-:W-:Y:S01]  /*1b80*/  STS [R25+0x800], R6 ;  /* 0x0008000619007388 */ /* 0x000fe20000000800 */
[----:B0-----:R-:W-:-:S05]  /*1b90*/  FADD R19, R15, R19 ;  /* 0x000000130f137221 */ /* 0x001fca0000000000 */
[----:B------:R-:W0:Y:S04]  /*1ba0*/  SHFL.BFLY PT, R21, R19, 0x2, 0x1f ;  /* 0x0c401f0013157f89 */ /* 0x000e2800000e0000 */
[----:B------:R-:W-:Y:S04]  /*1bb0*/  STS [R25+0x880], R12 ;  /* 0x0008800c19007388 */ /* 0x000fe80000000800 */
        /* <DEDUP_REMOVED lines=13> */
[----:B------:R-:W-:Y:S01]  /*1c90*/  STS [R25+0xf80], R5 ;  /* 0x000f800519007388 */ /* 0x000fe20000000800 */
[----:B------:R-:W-:Y:S01]  /*1ca0*/  BAR.SYNC.DEFER_BLOCKING 0x0 ;  /* 0x0000000000007b1d */ /* 0x000fe20000010000 */
[----:B0-----:R-:W-:-:S05]  /*1cb0*/  FADD R21, R19, R21 ;  /* 0x0000001513157221 */ /* 0x001fca0000000000 */
[----:B------:R-:W0:Y:S04]  /*1cc0*/  SHFL.BFLY PT, R4, R21, 0x1, 0x1f ;  /* 0x0c201f0015047f89 */ /* 0x000e2800000e0000 */
[----:B------:R-:W1:Y:S01]  /*1cd0*/  LDS R3, [R25] ;  /* 0x0000000019037984 */ /* 0x000e620000000800 */
[----:B0-----:R-:W-:-:S04]  /*1ce0*/  FADD R4, R21, R4 ;  /* 0x0000000415047221 */ /* 0x001fc80000000000 */
[----:B------:R-:W0:Y:S01]  /*1cf0*/  MUFU.RCP R9, R4 ;  /* 0x0000000400097308 */ /* 0x000e220000001000 */
[----:B------:R-:W-:Y:S01]  /*1d00*/  BSSY.RECONVERGENT B2, `(.L_x_76) ;  /* 0x000000b000027945 */ /* 0x000fe20003800200 */
[----:B0-----:R-:W-:-:S04]  /*1d10*/  FFMA R6, -R4, R9, 1 ;  /* 0x3f80000004067423 */ /* 0x001fc80000000109 */
[----:B------:R-:W-:Y:S02]  /*1d20*/  FFMA R6, R9, R6, R9 ;  /* 0x0000000609067223 */ /* 0x000fe40000000009 */
[----:B-1----:R-:W0:Y:S02]  /*1d30*/  FCHK P0, R3, R4 ;  /* 0x0000000403007302 */ /* 0x002e240000000000 */
[----:B------:R-:W-:-:S04]  /*1d40*/  FFMA R7, R3, R6, RZ ;  /* 0x0000000603077223 */ /* 0x000fc800000000ff */
[----:B------:R-:W-:-:S04]  /*1d50*/  FFMA R9, -R4, R7, R3 ;  /* 0x0000000704097223 */ /* 0x000fc80000000103 */
[----:B------:R-:W-:Y:S01]  /*1d60*/  FFMA R6, R6, R9, R7 ;  /* 0x0000000906067223 */ /* 0x000fe20000000007 */
[----:B0-----:R-:W-:Y:S06]  /*1d70*/  @!P0 BRA `(.L_x_77) ;  /* 0x00000000000c8947 */ /* 0x001fec0003800000 */
[----:B------:R-:W-:-:S07]  /*1d80*/  MOV R6, 0x1da0 ;  /* 0x00001da000067802 */ /* 0x000fce0000000f00 */
[----:B------:R-:W-:Y:S05]  /*1d90*/  CALL.REL.NOINC `($__internal_1_$__cuda_sm3x_div_rn_noftz_f32_slowpath) ;  /* 0x0000001c00e07944 */ /* 0x000fea0003c00000 */
[----:B------:R-:W-:-:S07]  /*1da0*/  MOV R6, R8 ;  /* 0x0000000800067202 */ /* 0x000fce0000000f00 */
.L_x_77:
[----:B------:R-:W-:Y:S05]  /*1db0*/  BSYNC.RECONVERGENT B2 ;  /* 0x0000000000027941 */ /* 0x000fea0003800200 */
.L_x_76:
        /* <DEDUP_REMOVED lines=13> */
[----:B------:R-:W-:Y:S05]  /*1e90*/  CALL.REL.NOINC `($__internal_1_$__cuda_sm3x_div_rn_noftz_f32_slowpath) ;  /* 0x0000001c00a07944 */ /* 0x000fea0003c00000 */
.L_x_79:
[----:B------:R-:W-:Y:S05]  /*1ea0*/  BSYNC.RECONVERGENT B2 ;  /* 0x0000000000027941 */ /* 0x000fea0003800200 */
.L_x_78:
        /* <DEDUP_REMOVED lines=14> */
[----:B------:R-:W-:-:S07]  /*1f90*/  MOV R6, R8 ;  /* 0x0000000800067202 */ /* 0x000fce0000000f00 */
.L_x_81:
[----:B------:R-:W-:Y:S05]  /*1fa0*/  BSYNC.RECONVERGENT B2 ;  /* 0x0000000000027941 */ /* 0x000fea0003800200 */
.L_x_80:
        /* <DEDUP_REMOVED lines=14> */
.L_x_83:
[----:B------:R-:W-:Y:S05]  /*2090*/  BSYNC.RECONVERGENT B2 ;  /* 0x0000000000027941 */ /* 0x000fea0003800200 */
.L_x_82:
        /* <DEDUP_REMOVED lines=15> */
.L_x_85:
[----:B------:R-:W-:Y:S05]  /*2190*/  BSYNC.RECONVERGENT B2 ;  /* 0x0000000000027941 */ /* 0x000fea0003800200 */
.L_x_84:
        /* <DEDUP_REMOVED lines=14> */
.L_x_87:
[----:B------:R-:W-:Y:S05]  /*2280*/  BSYNC.RECONVERGENT B2 ;  /* 0x0000000000027941 */ /* 0x000fea0003800200 */
.L_x_86:
        /* <DEDUP_REMOVED lines=15> */
.L_x_89:
[----:B------:R-:W-:Y:S05]  /*2380*/  BSYNC.RECONVERGENT B2 ;  /* 0x0000000000027941 */ /* 0x000fea0003800200 */
.L_x_88:
        /* <DEDUP_REMOVED lines=14> */
.L_x_91:
[----:B------:R-:W-:Y:S05]  /*2470*/  BSYNC.RECONVERGENT B2 ;  /* 0x0000000000027941 */ /* 0x000fea0003800200 */
.L_x_90:
        /* <DEDUP_REMOVED lines=15> */
.L_x_93:
[----:B------:R-:W-:Y:S05]  /*2570*/  BSYNC.RECONVERGENT B2 ;  /* 0x0000000000027941 */ /* 0x000fea0003800200 */
.L_x_92:
        /* <DEDUP_REMOVED lines=14> */
.L_x_95:
[----:B------:R-:W-:Y:S05]  /*2660*/  BSYNC.RECONVERGENT B2 ;  /* 0x0000000000027941 */ /* 0x000fea0003800200 */
.L_x_94:
        /* <DEDUP_REMOVED lines=15> */
.L_x_97:
[----:B------:R-:W-:Y:S05]  /*2760*/  BSYNC.RECONVERGENT B2 ;  /* 0x0000000000027941 */ /* 0x000fea0003800200 */
.L_x_96:
        /* <DEDUP_REMOVED lines=14> */
.L_x_99:
[----:B------:R-:W-:Y:S05]  /*2850*/  BSYNC.RECONVERGENT B2 ;  /* 0x0000000000027941 */ /* 0x000fea0003800200 */
.L_x_98:
        /* <DEDUP_REMOVED lines=15> */
.L_x_101:
[----:B------:R-:W-:Y:S05]  /*2950*/  BSYNC.RECONVERGENT B2 ;  /* 0x0000000000027941 */ /* 0x000fea0003800200 */
.L_x_100:
        /* <DEDUP_REMOVED lines=14> */
.L_x_103:
[----:B------:R-:W-:Y:S05]  /*2a40*/  BSYNC.RECONVERGENT B2 ;  /* 0x0000000000027941 */ /* 0x000fea0003800200 */
.L_x_102:
        /* <DEDUP_REMOVED lines=15> */
.L_x_105:
[----:B------:R-:W-:Y:S05]  /*2b40*/  BSYNC.RECONVERGENT B2 ;  /* 0x0000000000027941 */ /* 0x000fea0003800200 */
.L_x_104:
        /* <DEDUP_REMOVED lines=14> */
.L_x_107:
[----:B------:R-:W-:Y:S05]  /*2c30*/  BSYNC.RECONVERGENT B2 ;  /* 0x0000000000027941 */ /* 0x000fea0003800200 */
.L_x_106:
        /* <DEDUP_REMOVED lines=15> */
.L_x_109:
[----:B------:R-:W-:Y:S05]  /*2d30*/  BSYNC.RECONVERGENT B2 ;  /* 0x0000000000027941 */ /* 0x000fea0003800200 */
.L_x_108:
        /* <DEDUP_REMOVED lines=14> */
.L_x_111:
[----:B------:R-:W-:Y:S05]  /*2e20*/  BSYNC.RECONVERGENT B2 ;  /* 0x0000000000027941 */ /* 0x000fea0003800200 */
.L_x_110:
        /* <DEDUP_REMOVED lines=15> */
.L_x_113:
[----:B------:R-:W-:Y:S05]  /*2f20*/  BSYNC.RECONVERGENT B2 ;  /* 0x0000000000027941 */ /* 0x000fea0003800200 */
.L_x_112:
        /* <DEDUP_REMOVED lines=14> */
.L_x_115:
[----:B------:R-:W-:Y:S05]  /*3010*/  BSYNC.RECONVERGENT B2 ;  /* 0x0000000000027941 */ /* 0x000fea0003800200 */
.L_x_114:
        /* <DEDUP_REMOVED lines=15> */
.L_x_117:
[----:B------:R-:W-:Y:S05]  /*3110*/  BSYNC.RECONVERGENT B2 ;  /* 0x0000000000027941 */ /* 0x000fea0003800200 */
.L_x_116:
        /* <DEDUP_REMOVED lines=14> */
.L_x_119:
[----:B------:R-:W-:Y:S05]  /*3200*/  BSYNC.RECONVERGENT B2 ;  /* 0x0000000000027941 */ /* 0x000fea0003800200 */
.L_x_118:
        /* <DEDUP_REMOVED lines=15> */
.L_x_121:
[----:B------:R-:W-:Y:S05]  /*3300*/  BSYNC.RECONVERGENT B2 ;  /* 0x0000000000027941 */ /* 0x000fea0003800200 */
.L_x_120:
        /* <DEDUP_REMOVED lines=14> */
.L_x_123:
[----:B------:R-:W-:Y:S05]  /*33f0*/  BSYNC.RECONVERGENT B2 ;  /* 0x0000000000027941 */ /* 0x000fea0003800200 */
.L_x_122:
        /* <DEDUP_REMOVED lines=15> */
.L_x_125:
[----:B------:R-:W-:Y:S05]  /*34f0*/  BSYNC.RECONVERGENT B2 ;  /* 0x0000000000027941 */ /* 0x000fea0003800200 */
.L_x_124:
        /* <DEDUP_REMOVED lines=14> */
.L_x_127:
[----:B------:R-:W-:Y:S05]  /*35e0*/  BSYNC.RECONVERGENT B2 ;  /* 0x0000000000027941 */ /* 0x000fea0003800200 */
.L_x_126:
        /* <DEDUP_REMOVED lines=15> */
.L_x_129:
[----:B------:R-:W-:Y:S05]  /*36e0*/  BSYNC.RECONVERGENT B2 ;  /* 0x0000000000027941 */ /* 0x000fea0003800200 */
.L_x_128:
        /* <DEDUP_REMOVED lines=14> */
.L_x_131:
[----:B------:R-:W-:Y:S05]  /*37d0*/  BSYNC.RECONVERGENT B2 ;  /* 0x0000000000027941 */ /* 0x000fea0003800200 */
.L_x_130:
        /* <DEDUP_REMOVED lines=15> */
.L_x_133:
[----:B------:R-:W-:Y:S05]  /*38d0*/  BSYNC.RECONVERGENT B2 ;  /* 0x0000000000027941 */ /* 0x000fea0003800200 */
.L_x_132:
        /* <DEDUP_REMOVED lines=14> */
.L_x_135:
[----:B------:R-:W-:Y:S05]  /*39c0*/  BSYNC.RECONVERGENT B2 ;  /* 0x0000000000027941 */ /* 0x000fea0003800200 */
.L_x_134:
        /* <DEDUP_REMOVED lines=15> */
.L_x_137:
[----:B------:R-:W-:Y:S05]  /*3ac0*/  BSYNC.RECONVERGENT B2 ;  /* 0x0000000000027941 */ /* 0x000fea0003800200 */
.L_x_136:
        /* <DEDUP_REMOVED lines=15> */
.L_x_139:
[----:B------:R-:W-:Y:S05]  /*3bc0*/  BSYNC.RECONVERGENT B2 ;  /* 0x0000000000027941 */ /* 0x000fea0003800200 */
.L_x_138:
[----:B------:R-:W-:Y:S01]  /*3bd0*/  STS [R25+0xf80], R26 ;  /* 0x000f801a19007388 */ /* 0x000fe20000000800 */
[----:B------:R-:W0:Y:S03]  /*3be0*/  LDCU.64 UR4, c[0x0][0x388] ;  /* 0x00007100ff0477ac */ /* 0x000e260008000a00 */
[----:B------:R-:W1:Y:S04]  /*3bf0*/  LDS.128 R8, [R24] ;  /* 0x0000000018087984 */ /* 0x000e680000000c00 */
[----:B------:R-:W2:Y:S04]  /*3c00*/  LDS.128 R12, [R24+0x200] ;  /* 0x00020000180c7984 */ /* 0x000ea80000000c00 */
[----:B------:R-:W3:Y:S04]  /*3c10*/  LDS.128 R4, [R24+0x400] ;  /* 0x0004000018047984 */ /* 0x000ee80000000c00 */
[----:B------:R-:W4:Y:S01]  /*3c20*/  LDS.128 R20, [R24+0x600] ;  /* 0x0006000018147984 */ /* 0x000f220000000c00 */
[----:B0-----:R-:W-:-:S03]  /*3c30*/  IADD3 R2, P0, PT, R2, UR4, RZ ;  /* 0x0000000402027c10 */ /* 0x001fc6000ff1e0ff */
[----:B------:R-:W0:Y:S01]  /*3c40*/  LDS.128 R16, [R24+0x800] ;  /* 0x0008000018107984 */ /* 0x000e220000000c00 */
[----:B------:R-:W-:-:S05]  /*3c50*/  IADD3.X R3, PT, PT, R0, UR5, RZ, P0, !PT ;  /* 0x0000000500037c10 */ /* 0x000fca00087fe4ff */
[----:B-1----:R-:W-:Y:S04]  /*3c60*/  STG.E.128 desc[UR6][R2.64], R8 ;  /* 0x0000000802007986 */ /* 0x002fe8000c101d06 */
[----:B--2---:R-:W-:Y:S04]  /*3c70*/  STG.E.128 desc[UR6][R2.64+0x200], R12 ;  /* 0x0002000c02007986 */ /* 0x004fe8000c101d06 */
[----:B------:R-:W1:Y:S04]  /*3c80*/  LDS.128 R12, [R24+0xa00] ;  /* 0x000a0000180c7984 */ /* 0x000e680000000c00 */
[----:B------:R-:W2:Y:S04]  /*3c90*/  LDS.128 R8, [R24+0xc00] ;  /* 0x000c000018087984 */ /* 0x000ea80000000c00 */
[----:B------:R-:W5:Y:S04]  /*3ca0*/  LDS.128 R24, [R24+0xe00] ;  /* 0x000e000018187984 */ /* 0x000f680000000c00 */
[----:B---3--:R-:W-:Y:S04]  /*3cb0*/  STG.E.128 desc[UR6][R2.64+0x400], R4 ;  /* 0x0004000402007986 */ /* 0x008fe8000c101d06 */
[----:B----4-:R-:W-:Y:S04]  /*3cc0*/  STG.E.128 desc[UR6][R2.64+0x600], R20 ;  /* 0x0006001402007986 */ /* 0x010fe8000c101d06 */
[----:B0-----:R-:W-:Y:S04]  /*3cd0*/  STG.E.128 desc[UR6][R2.64+0x800], R16 ;  /* 0x0008001002007986 */ /* 0x001fe8000c101d06 */
[----:B-1----:R-:W-:Y:S04]  /*3ce0*/  STG.E.128 desc[UR6][R2.64+0xa00], R12 ;  /* 0x000a000c02007986 */ /* 0x002fe8000c101d06 */
[----:B--2---:R-:W-:Y:S04]  /*3cf0*/  STG.E.128 desc[UR6][R2.64+0xc00], R8 ;  /* 0x000c000802007986 */ /* 0x004fe8000c101d06 */
[----:B-----5:R-:W-:Y:S01]  /*3d00*/  STG.E.128 desc[UR6][R2.64+0xe00], R24 ;  /* 0x000e001802007986 */ /* 0x020fe2000c101d06 */
[----:B------:R-:W-:Y:S05]  /*3d10*/  EXIT ;  /* 0x000000000000794d */ /* 0x000fea0003800000 */
        .weak           $__internal_1_$__cuda_sm3x_div_rn_noftz_f32_slowpath
        .type           $__internal_1_$__cuda_sm3x_div_rn_noftz_f32_slowpath,@function
        .size           $__internal_1_$__cuda_sm3x_div_rn_noftz_f32_slowpath,(.L_x_153 - $__internal_1_$__cuda_sm3x_div_rn_noftz_f32_slowpath)
$__internal_1_$__cuda_sm3x_div_rn_noftz_f32_slowpath:
        /* <DEDUP_REMOVED lines=28> */
[----:B------:R-:W-:Y:S02]  /*3ee0*/  ISETP.GE.AND P0, PT, R7, RZ, PT ;  /* 0x000000ff0700720c */ /* 0x000fe40003f06270 */
[----:B------:R-:W-:-:S11]  /*3ef0*/  ISETP.GE.AND P1, PT, R9, RZ, PT ;  /* 0x000000ff0900720c */ /* 0x000fd60003f26270 */
[----:B------:R-:W-:Y:S01]  /*3f00*/  @P0 MOV R5, RZ ;  /* 0x000000ff00050202 */ /* 0x000fe20000000f00 */
[----:B------:R-:W-:Y:S01]  /*3f10*/  @!P0 FFMA R3, R3, 1.84467440737095516160e+19, RZ ;  /* 0x5f80000003038823 */ /* 0x000fe200000000ff */
[----:B------:R-:W-:Y:S01]  /*3f20*/  @!P0 MOV R5, 0xffffffc0 ;  /* 0xffffffc000058802 */ /* 0x000fe20000000f00 */
[----:B------:R-:W-:-:S03]  /*3f30*/  @!P1 FFMA R8, R4, 1.84467440737095516160e+19, RZ ;  /* 0x5f80000004089823 */ /* 0x000fc600000000ff */
[----:B------:R-:W-:-:S07]  /*3f40*/  @!P1 IADD3 R5, PT, PT, R5, 0x40, RZ ;  /* 0x0000004005059810 */ /* 0x000fce0007ffe0ff */
.L_x_141:
[----:B------:R-:W-:Y:S01]  /*3f50*/  LEA R7, R13, 0xc0800000, 0x17 ;  /* 0xc08000000d077811 */ /* 0x000fe200078eb8ff */
[----:B------:R-:W-:Y:S03]  /*3f60*/  BSSY.RECONVERGENT B1, `(.L_x_146) ;  /* 0x0000036000017945 */ /* 0x000fe60003800200 */
[----:B------:R-:W-:Y:S02]  /*3f70*/  IADD3 R7, PT, PT, -R7, R8, RZ ;  /* 0x0000000807077210 */ /* 0x000fe40007ffe1ff */
[----:B------:R-:W-:Y:S02]  /*3f80*/  IADD3 R8, PT, PT, R11, -0x7f, RZ ;  /* 0xffffff810b087810 */ /* 0x000fe40007ffe0ff */
[----:B------:R-:W0:Y:S01]  /*3f90*/  MUFU.RCP R9, R7 ;  /* 0x0000000700097308 */ /* 0x000e220000001000 */
[----:B------:R-:W-:Y:S02]  /*3fa0*/  FADD.FTZ R10, -R7, -RZ ;  /* 0x800000ff070a7221 */ /* 0x000fe40000010100 */
[C---:B------:R-:W-:Y:S01]  /*3fb0*/  IMAD R3, R8.reuse, -0x800000, R3 ;  /* 0xff80000008037824 */ /* 0x040fe200078e0203 */
        /* <DEDUP_REMOVED lines=23> */
[CCC-:B------:R-:W-:Y:S01]  /*4130*/  FFMA.RM R8, R14.reuse, R10.reuse, R9.reuse ;  /* 0x0000000a0e087223 */ /* 0x1c0fe20000004009 */
[C---:B------:R-:W-:Y:S02]  /*4140*/  ISETP.NE.AND P2, PT, R11.reuse, RZ, PT ;  /* 0x000000ff0b00720c */ /* 0x040fe40003f45270 */
[----:B------:R-:W-:Y:S02]  /*4150*/  ISETP.NE.AND P1, PT, R11, RZ, PT ;  /* 0x000000ff0b00720c */ /* 0x000fe40003f25270 */
[----:B------:R-:W-:Y:S01]  /*4160*/  LOP3.LUT R7, R5, 0x7fffff, RZ, 0xc0, !PT ;  /* 0x007fffff05077812 */ /* 0x000fe200078ec0ff */
[----:B------:R-:W-:Y:S01]  /*4170*/  FFMA.RP R5, R14, R10, R9 ;  /* 0x0000000a0e057223 */ /* 0x000fe20000008009 */
[----:B------:R-:W-:Y:S02]  /*4180*/  IADD3 R10, PT, PT, R11, 0x20, RZ ;  /* 0x000000200b0a7810 */ /* 0x000fe40007ffe0ff */
[----:B------:R-:W-:-:S02]  /*4190*/  LOP3.LUT R7, R7, 0x800000, RZ, 0xfc, !PT ;  /* 0x0080000007077812 */ /* 0x000fc400078efcff */
        /* <DEDUP_REMOVED lines=14> */
.L_x_148:
[----:B------:R-:W-:-:S04]  /*4280*/  LOP3.LUT R3, R3, 0x80000000, RZ, 0xc0, !PT ;  /* 0x8000000003037812 */ /* 0x000fc800078ec0ff */
[----:B------:R-:W-:Y:S01]  /*4290*/  LOP3.LUT R3, R3, 0x7f800000, RZ, 0xfc, !PT ;  /* 0x7f80000003037812 */ /* 0x000fe200078efcff */
[----:B------:R-:W-:Y:S06]  /*42a0*/  BRA `(.L_x_149) ;  /* 0x0000000000047947 */ /* 0x000fec0003800000 */
.L_x_147:
[----:B------:R-:W-:-:S07]  /*42b0*/  LEA R3, R8, R3, 0x17 ;  /* 0x0000000308037211 */ /* 0x000fce00078eb8ff */
.L_x_149:
[----:B------:R-:W-:Y:S05]  /*42c0*/  BSYNC.RECONVERGENT B1 ;  /* 0x0000000000017941 */ /* 0x000fea0003800200 */
.L_x_146:
[----:B------:R-:W-:Y:S05]  /*42d0*/  BRA `(.L_x_150) ;  /* 0x0000000000207947 */ /* 0x000fea0003800000 */
.L_x_145:
[----:B------:R-:W-:-:S04]  /*42e0*/  LOP3.LUT R3, R8, 0x80000000, R3, 0x48, !PT ;  /* 0x8000000008037812 */ /* 0x000fc800078e4803 */
[----:B------:R-:W-:Y:S01]  /*42f0*/  LOP3.LUT R3, R3, 0x7f800000, RZ, 0xfc, !PT ;  /* 0x7f80000003037812 */ /* 0x000fe200078efcff */
[----:B------:R-:W-:Y:S06]  /*4300*/  BRA `(.L_x_150) ;  /* 0x0000000000147947 */ /* 0x000fec0003800000 */
.L_x_144:
[----:B------:R-:W-:Y:S01]  /*4310*/  LOP3.LUT R3, R8, 0x80000000, R3, 0x48, !PT ;  /* 0x8000000008037812 */ /* 0x000fe200078e4803 */
[----:B------:R-:W-:Y:S06]  /*4320*/  BRA `(.L_x_150) ;  /* 0x00000000000c7947 */ /* 0x000fec0003800000 */
.L_x_143:
[----:B------:R-:W0:Y:S01]  /*4330*/  MUFU.RSQ R3, -QNAN ;  /* 0xffc0000000037908 */ /* 0x000e220000001400 */
[----:B------:R-:W-:Y:S05]  /*4340*/  BRA `(.L_x_150) ;  /* 0x0000000000047947 */ /* 0x000fea0003800000 */
.L_x_142:
[----:B------:R-:W-:-:S07]  /*4350*/  FADD.FTZ R3, R3, R4 ;  /* 0x0000000403037221 */ /* 0x000fce0000010000 */
.L_x_150:
[----:B------:R-:W-:Y:S05]  /*4360*/  BSYNC.RECONVERGENT B0 ;  /* 0x0000000000007941 */ /* 0x000fea0003800200 */
.L_x_140:
[----:B------:R-:W-:Y:S01]  /*4370*/  HFMA2 R7, -RZ, RZ, 0, 0 ;  /* 0x00000000ff077431 */ /* 0x000fe200000001ff */
[----:B0-----:R-:W-:-:S03]  /*4380*/  MOV R8, R3 ;  /* 0x0000000300087202 */ /* 0x001fc60000000f00 */
[----:B------:R-:W-:Y:S05]  /*4390*/  RET.REL.NODEC R6 `(_Z10softmax_v0ILi8ELi1024EEvPfS0_) ;  /* 0xffffffbc06187950 */ /* 0x000fea0003c3ffff */
.L_x_151:
        /* <DEDUP_REMOVED lines=14> */
.L_x_153:


//--------------------- .nv.shared._Z18softmax_v1_no_bankILi8ELi1024EEvPfS0_ --------------------------
	.section	.nv.shared._Z18softmax_v1_no_bankILi8ELi1024EEvPfS0_,"aw",@nobits
	.sectionflags	@""
	.align	4
.nv.shared._Z18softmax_v1_no_bankILi8ELi1024EEvPfS0_:
	.zero		33792


//--------------------- .nv.shared.reserved.0     --------------------------
	.section	.nv.shared.reserved.0,"aw",@nobits
	.weak		__nv_reservedSMEM_offset_0_alias
	.size		__nv_reservedSMEM_offset_0_alias, 0, 64
	.other		__nv_reservedSMEM_offset_0_alias,@"STO_CUDA_RESERVED_SHARED STV_DEFAULT"
__nv_reservedSMEM_offset_0_alias:
	.zero		0
	.zero		64


//--------------------- .nv.shared._Z10softmax_v0ILi8ELi1024EEvPfS0_ --------------------------
	.section	.nv.shared._Z10softmax_v0ILi8ELi1024EEvPfS0_,"aw",@nobits
	.sectionflags	@""
	.align	4
.nv.shared._Z10softmax_v0ILi8ELi1024EEvPfS0_:
	.zero		33792


//--------------------- .nv.constant0._Z18softmax_v1_no_bankILi8ELi1024EEvPfS0_ --------------------------
	.section	.nv.constant0._Z18softmax_v1_no_bankILi8ELi1024EEvPfS0_,"a",@progbits
	.sectionflags	@""
	.align	4
.nv.constant0._Z18softmax_v1_no_bankILi8ELi1024EEvPfS0_:
	.zero		912


//--------------------- .nv.constant0._Z10softmax_v0ILi8ELi1024EEvPfS0_ --------------------------
	.section	.nv.constant0._Z10softmax_v0ILi8ELi1024EEvPfS0_,"a",@progbits
	.sectionflags	@""
	.align	4
.nv.constant0._Z10softmax_v0ILi8ELi1024EEvPfS0_:
	.zero		912


//--------------------- SYMBOLS --------------------------

	.type		.nv.reservedSmem.offset0,@object
	.size		.nv.reservedSmem.offset0,0x4
	.type		.nv.reservedSmem.cap,@object
	.size		.nv.reservedSmem.cap,0x4
